	.target	sm_90a

	.elftype	@"ET_EXEC"


//--------------------- .note.nv.tkinfo           --------------------------
	.section	.note.nv.tkinfo,"",@"SHT_NOTE"
	.sectionflags	@"SHF_NOTE_NV_TKINFO"
	.tkinfo
        /*0018*/ 	.word	0x00000002
        /*0030*/ 	.string	""
        /*0030*/ 	.string	"ptxas"
        /*0030*/ 	.string	"Cuda compilation tools, release 13.0, V13.0.88"
        /*0030*/ 	.string	"Build cuda_13.0.r13.0/compiler.36424714_0"
        /*0030*/ 	.string	"-arch sm_90a -m 64 "



//--------------------- .note.nv.cuinfo           --------------------------
	.section	.note.nv.cuinfo,"",@"SHT_NOTE"
	.sectionflags	@"SHF_NOTE_NV_CUINFO"
        /*0018*/ 	.short	0x0002
        /*001a*/ 	.short	0x005a
        /*001c*/ 	.short	0x0082
	.zero		2


//--------------------- .nv.info                  --------------------------
	.section	.nv.info,"",@"SHT_CUDA_INFO"
	.align	4


	//----- nvinfo : EIATTR_REGCOUNT
	.align		4
        /*0000*/ 	.byte	0x04, 0x2f
        /*0002*/ 	.short	(.L_15 - .L_14)
	.align		4
.L_14:
        /*0004*/ 	.word	index@(_ZN7cutlass13device_kernelINS_4gemm6kernel13GemmUniversalIN4cute5tupleIJiiiiEEENS1_10collective13CollectiveMmaINS1_34MainloopSm90TmaGmmaWarpSpecializedILi12ENS5_IJNS4_1CILi1EEESB_SB_EEENS1_32KernelTmaWarpSpecializedPingpongEEENS5_IJNSA_ILi64EEENSA_ILi8EEENSA_ILi128EEEEEENS_6half_tENS5_IJlSB_lEEESJ_SK_NS4_8TiledMMAINS4_8MMA_AtomIJNS4_4SM904GMMA24MMA_64x8x16_F32F16F16_SSILNSO_5MajorE0ELSQ_0ELNSO_7ScaleInE1ELSR_1EEEEEENS4_6LayoutISC_NS5_IJNSA_ILi0EEESV_SV_EEEEENS5_IJNS4_10UnderscoreESY_SY_EEEEENS4_13SM90_TMA_LOADENS4_14ComposedLayoutINS4_7SwizzleILi3ELi4ELi3EEENS4_18smem_ptr_flag_bitsILi16EEENSU_INS5_IJSG_SF_EEENS5_IJSF_SB_EEEEEEEvNS4_8identityES11_S1A_vS1B_EENS_8epilogue10collective6detail29Sm90TmaWarpSpecializedAdapterINS1E_15DefaultEpilogueISJ_SK_SK_NS1D_6thread17LinearCombinationISJ_Li1EffLNS1I_9ScaleType4KindE0ELNS_15FloatRoundStyleE2ESJ_EENS1_15EpilogueDefaultEEEEEvvEEEEvNT_6ParamsE)
        /*0008*/ 	.word	0x000000a8


	//----- nvinfo : EIATTR_FRAME_SIZE
	.align		4
.L_15:
        /*000c*/ 	.byte	0x04, 0x11
        /*000e*/ 	.short	(.L_17 - .L_16)
	.align		4
.L_16:
        /*0010*/ 	.word	index@(_ZN7cutlass13device_kernelINS_4gemm6kernel13GemmUniversalIN4cute5tupleIJiiiiEEENS1_10collective13CollectiveMmaINS1_34MainloopSm90TmaGmmaWarpSpecializedILi12ENS5_IJNS4_1CILi1EEESB_SB_EEENS1_32KernelTmaWarpSpecializedPingpongEEENS5_IJNSA_ILi64EEENSA_ILi8EEENSA_ILi128EEEEEENS_6half_tENS5_IJlSB_lEEESJ_SK_NS4_8TiledMMAINS4_8MMA_AtomIJNS4_4SM904GMMA24MMA_64x8x16_F32F16F16_SSILNSO_5MajorE0ELSQ_0ELNSO_7ScaleInE1ELSR_1EEEEEENS4_6LayoutISC_NS5_IJNSA_ILi0EEESV_SV_EEEEENS5_IJNS4_10UnderscoreESY_SY_EEEEENS4_13SM90_TMA_LOADENS4_14ComposedLayoutINS4_7SwizzleILi3ELi4ELi3EEENS4_18smem_ptr_flag_bitsILi16EEENSU_INS5_IJSG_SF_EEENS5_IJSF_SB_EEEEEEEvNS4_8identityES11_S1A_vS1B_EENS_8epilogue10collective6detail29Sm90TmaWarpSpecializedAdapterINS1E_15DefaultEpilogueISJ_SK_SK_NS1D_6thread17LinearCombinationISJ_Li1EffLNS1I_9ScaleType4KindE0ELNS_15FloatRoundStyleE2ESJ_EENS1_15EpilogueDefaultEEEEEvvEEEEvNT_6ParamsE)
        /*0014*/ 	.word	0x00000000


	//----- nvinfo : EIATTR_MIN_STACK_SIZE
	.align		4
.L_17:
        /*0018*/ 	.byte	0x04, 0x12
        /*001a*/ 	.short	(.L_19 - .L_18)
	.align		4
.L_18:
        /*001c*/ 	.word	index@(_ZN7cutlass13device_kernelINS_4gemm6kernel13GemmUniversalIN4cute5tupleIJiiiiEEENS1_10collective13CollectiveMmaINS1_34MainloopSm90TmaGmmaWarpSpecializedILi12ENS5_IJNS4_1CILi1EEESB_SB_EEENS1_32KernelTmaWarpSpecializedPingpongEEENS5_IJNSA_ILi64EEENSA_ILi8EEENSA_ILi128EEEEEENS_6half_tENS5_IJlSB_lEEESJ_SK_NS4_8TiledMMAINS4_8MMA_AtomIJNS4_4SM904GMMA24MMA_64x8x16_F32F16F16_SSILNSO_5MajorE0ELSQ_0ELNSO_7ScaleInE1ELSR_1EEEEEENS4_6LayoutISC_NS5_IJNSA_ILi0EEESV_SV_EEEEENS5_IJNS4_10UnderscoreESY_SY_EEEEENS4_13SM90_TMA_LOADENS4_14ComposedLayoutINS4_7SwizzleILi3ELi4ELi3EEENS4_18smem_ptr_flag_bitsILi16EEENSU_INS5_IJSG_SF_EEENS5_IJSF_SB_EEEEEEEvNS4_8identityES11_S1A_vS1B_EENS_8epilogue10collective6detail29Sm90TmaWarpSpecializedAdapterINS1E_15DefaultEpilogueISJ_SK_SK_NS1D_6thread17LinearCombinationISJ_Li1EffLNS1I_9ScaleType4KindE0ELNS_15FloatRoundStyleE2ESJ_EENS1_15EpilogueDefaultEEEEEvvEEEEvNT_6ParamsE)
        /*0020*/ 	.word	0x00000000
.L_19:


//--------------------- .nv.compat                --------------------------
	.section	.nv.compat,"",@"SHT_CUDA_COMPAT_INFO"
	.align	4
        /*0000*/ 	.byte	0x02, 0x09, 0x01, 0x00, 0x02, 0x02, 0x04, 0x00, 0x02, 0x05, 0x05, 0x00, 0x03, 0x07, 0x01, 0x01
        /*0010*/ 	.byte	0x02, 0x03, 0x01, 0x00, 0x02, 0x06, 0x01, 0x00, 0x04, 0x0b, 0x08, 0x00, 0x00, 0x00, 0x00, 0x00
        /*0020*/ 	.byte	0x00, 0x00, 0x00, 0x00


//--------------------- .nv.info._ZN7cutlass13device_kernelINS_4gemm6kernel13GemmUniversalIN4cute5tupleIJiiiiEEENS1_10collective13CollectiveMmaINS1_34MainloopSm90TmaGmmaWarpSpecializedILi12ENS5_IJNS4_1CILi1EEESB_SB_EEENS1_32KernelTmaWarpSpecializedPingpongEEENS5_IJNSA_ILi64EEENSA_ILi8EEENSA_ILi128EEEEEENS_6half_tENS5_IJlSB_lEEESJ_SK_NS4_8TiledMMAINS4_8MMA_AtomIJNS4_4SM904GMMA24MMA_64x8x16_F32F16F16_SSILNSO_5MajorE0ELSQ_0ELNSO_7ScaleInE1ELSR_1EEEEEENS4_6LayoutISC_NS5_IJNSA_ILi0EEESV_SV_EEEEENS5_IJNS4_10UnderscoreESY_SY_EEEEENS4_13SM90_TMA_LOADENS4_14ComposedLayoutINS4_7SwizzleILi3ELi4ELi3EEENS4_18smem_ptr_flag_bitsILi16EEENSU_INS5_IJSG_SF_EEENS5_IJSF_SB_EEEEEEEvNS4_8identityES11_S1A_vS1B_EENS_8epilogue10collective6detail29Sm90TmaWarpSpecializedAdapterINS1E_15DefaultEpilogueISJ_SK_SK_NS1D_6thread17LinearCombinationISJ_Li1EffLNS1I_9ScaleType4KindE0ELNS_15FloatRoundStyleE2ESJ_EENS1_15EpilogueDefaultEEEEEvvEEEEvNT_6ParamsE --------------------------
	.section	.nv.info._ZN7cutlass13device_kernelINS_4gemm6kernel13GemmUniversalIN4cute5tupleIJiiiiEEENS1_10collective13CollectiveMmaINS1_34MainloopSm90TmaGmmaWarpSpecializedILi12ENS5_IJNS4_1CILi1EEESB_SB_EEENS1_32KernelTmaWarpSpecializedPingpongEEENS5_IJNSA_ILi64EEENSA_ILi8EEENSA_ILi128EEEEEENS_6half_tENS5_IJlSB_lEEESJ_SK_NS4_8TiledMMAINS4_8MMA_AtomIJNS4_4SM904GMMA24MMA_64x8x16_F32F16F16_SSILNSO_5MajorE0ELSQ_0ELNSO_7ScaleInE1ELSR_1EEEEEENS4_6LayoutISC_NS5_IJNSA_ILi0EEESV_SV_EEEEENS5_IJNS4_10UnderscoreESY_SY_EEEEENS4_13SM90_TMA_LOADENS4_14ComposedLayoutINS4_7SwizzleILi3ELi4ELi3EEENS4_18smem_ptr_flag_bitsILi16EEENSU_INS5_IJSG_SF_EEENS5_IJSF_SB_EEEEEEEvNS4_8identityES11_S1A_vS1B_EENS_8epilogue10collective6detail29Sm90TmaWarpSpecializedAdapterINS1E_15DefaultEpilogueISJ_SK_SK_NS1D_6thread17LinearCombinationISJ_Li1EffLNS1I_9ScaleType4KindE0ELNS_15FloatRoundStyleE2ESJ_EENS1_15EpilogueDefaultEEEEEvvEEEEvNT_6ParamsE,"",@"SHT_CUDA_INFO"
	.sectionflags	@""
	.align	4


	//----- nvinfo : EIATTR_CUDA_API_VERSION
	.align		4
        /*0000*/ 	.byte	0x04, 0x37
        /*0002*/ 	.short	(.L_21 - .L_20)
.L_20:
        /*0004*/ 	.word	0x00000082


	//----- nvinfo : EIATTR_KPARAM_INFO
	.align		4
.L_21:
        /*0008*/ 	.byte	0x04, 0x17
        /*000a*/ 	.short	(.L_23 - .L_22)
.L_22:
        /*000c*/ 	.word	0x00000000
        /*0010*/ 	.short	0x0000
        /*0012*/ 	.short	0x0070
        /*0014*/ 	.byte	0x00, 0xf0, 0x01, 0x10


	//----- nvinfo : EIATTR_SPARSE_MMA_MASK
	.align		4
.L_23:
        /*0018*/ 	.byte	0x03, 0x50
        /*001a*/ 	.short	0x0000


	//----- nvinfo : EIATTR_MAXREG_COUNT
	.align		4
        /*001c*/ 	.byte	0x03, 0x1b
        /*001e*/ 	.short	0x00a8


	//----- nvinfo : EIATTR_NUM_BARRIERS
	.align		4
        /*0020*/ 	.byte	0x02, 0x4c
        /*0022*/ 	.byte	0x01
	.zero		1


	//----- nvinfo : EIATTR_EXTERNS
	.align		4
        /*0024*/ 	.byte	0x04, 0x0f
        /*0026*/ 	.short	(.L_25 - .L_24)


	//   ....[0]....
	.align		4
.L_24:
        /*0028*/ 	.word	index@(__assertfail)


	//----- nvinfo : EIATTR_MERCURY_ISA_VERSION
	.align		4
.L_25:
        /*002c*/ 	.byte	0x03, 0x5f
        /*002e*/ 	.short	0x0101


	//----- nvinfo : EIATTR_INT_WARP_WIDE_INSTR_OFFSETS
	.align		4
        /*0030*/ 	.byte	0x04, 0x31
        /*0032*/ 	.short	(.L_27 - .L_26)


	//   ....[0]....
.L_26:
        /*0034*/ 	.word	0x00000510


	//   ....[1]....
        /*0038*/ 	.word	0x00000530


	//   ....[2]....
        /*003c*/ 	.word	0x000005b0


	//   ....[3]....
        /*0040*/ 	.word	0x000005c0


	//   ....[4]....
        /*0044*/ 	.word	0x000005d0


	//   ....[5]....
        /*0048*/ 	.word	0x000005f0


	//   ....[6]....
        /*004c*/ 	.word	0x00000680


	//   ....[7]....
        /*0050*/ 	.word	0x000006a0


	//----- nvinfo : EIATTR_COOP_GROUP_MASK_REGIDS
	.align		4
.L_27:
        /*0054*/ 	.byte	0x04, 0x29
        /*0056*/ 	.short	(.L_29 - .L_28)


	//   ....[0]....
.L_28:
        /*0058*/ 	.word	0xffffffff


	//   ....[1]....
        /*005c*/ 	.word	0xffffffff


	//   ....[2]....
        /*0060*/ 	.word	0xffffffff


	//   ....[3]....
        /*0064*/ 	.word	0xffffffff


	//   ....[4]....
        /*0068*/ 	.word	0xffffffff


	//   ....[5]....
        /*006c*/ 	.word	0xffffffff


	//----- nvinfo : EIATTR_COOP_GROUP_INSTR_OFFSETS
	.align		4
.L_29:
        /*0070*/ 	.byte	0x04, 0x28
        /*0072*/ 	.short	(.L_31 - .L_30)


	//   ....[0]....
.L_30:
        /*0074*/ 	.word	0x00000060


	//   ....[1]....
        /*0078*/ 	.word	0x00000070


	//   ....[2]....
        /*007c*/ 	.word	0x00000130


	//   ....[3]....
        /*0080*/ 	.word	0x000003f0


	//   ....[4]....
        /*0084*/ 	.word	0x00000430


	//   ....[5]....
        /*0088*/ 	.word	0x00000470


	//----- nvinfo : EIATTR_REG_RECONFIG
	.align		4
.L_31:
        /*008c*/ 	.byte	0x01, 0x54
	.zero		2


	//----- nvinfo : EIATTR_SYSCALL_OFFSETS
	.align		4
        /*0090*/ 	.byte	0x04, 0x46
        /*0092*/ 	.short	(.L_33 - .L_32)


	//   ....[0]....
.L_32:
        /*0094*/ 	.word	0x00001740


	//----- nvinfo : EIATTR_MBARRIER_INSTR_OFFSETS
	.align		4
.L_33:
        /*0098*/ 	.byte	0x04, 0x39
        /*009a*/ 	.short	(.L_35 - .L_34)


	//   ....[0]....
.L_34:
        /*009c*/ 	.word	0x00000250
        /*00a0*/ 	.word	0x000000ff
        /*00a4*/ 	.word	0x00000000
        /*00a8*/ 	.short	0x0100
        /*00aa*/ 	.byte	0x08
	.zero		1


	//   ....[1]....
        /*00ac*/ 	.word	0x00000260
        /*00b0*/ 	.word	0x000000ff
        /*00b4*/ 	.word	0x00000060
        /*00b8*/ 	.short	0x0100
        /*00ba*/ 	.byte	0x08
	.zero		1


	//   ....[2]....
        /*00bc*/ 	.word	0x00000270
        /*00c0*/ 	.word	0x000000ff
        /*00c4*/ 	.word	0x00000008
        /*00c8*/ 	.short	0x0100
        /*00ca*/ 	.byte	0x08
	.zero		1


	//   ....[3]....
        /*00cc*/ 	.word	0x00000280
        /*00d0*/ 	.word	0x000000ff
        /*00d4*/ 	.word	0x00000068
        /*00d8*/ 	.short	0x0100
        /*00da*/ 	.byte	0x08
	.zero		1


	//   ....[4]....
        /*00dc*/ 	.word	0x00000290
        /*00e0*/ 	.word	0x000000ff
        /*00e4*/ 	.word	0x00000010
        /*00e8*/ 	.short	0x0100
        /*00ea*/ 	.byte	0x08
	.zero		1


	//   ....[5]....
        /*00ec*/ 	.word	0x000002a0
        /*00f0*/ 	.word	0x000000ff
        /*00f4*/ 	.word	0x00000070
        /*00f8*/ 	.short	0x0100
        /*00fa*/ 	.byte	0x08
	.zero		1


	//   ....[6]....
        /*00fc*/ 	.word	0x000002b0
        /*0100*/ 	.word	0x000000ff
        /*0104*/ 	.word	0x00000018
        /*0108*/ 	.short	0x0100
        /*010a*/ 	.byte	0x08
	.zero		1


	//   ....[7]....
        /*010c*/ 	.word	0x000002c0
        /*0110*/ 	.word	0x000000ff
        /*0114*/ 	.word	0x00000078
        /*0118*/ 	.short	0x0100
        /*011a*/ 	.byte	0x08
	.zero		1


	//   ....[8]....
        /*011c*/ 	.word	0x000002d0
        /*0120*/ 	.word	0x000000ff
        /*0124*/ 	.word	0x00000020
        /*0128*/ 	.short	0x0100
        /*012a*/ 	.byte	0x08
	.zero		1


	//   ....[9]....
        /*012c*/ 	.word	0x000002e0
        /*0130*/ 	.word	0x000000ff
        /*0134*/ 	.word	0x00000080
        /*0138*/ 	.short	0x0100
        /*013a*/ 	.byte	0x08
	.zero		1


	//   ....[10]....
        /*013c*/ 	.word	0x000002f0
        /*0140*/ 	.word	0x000000ff
        /*0144*/ 	.word	0x00000028
        /*0148*/ 	.short	0x0100
        /*014a*/ 	.byte	0x08
	.zero		1


	//   ....[11]....
        /*014c*/ 	.word	0x00000300
        /*0150*/ 	.word	0x000000ff
        /*0154*/ 	.word	0x00000088
        /*0158*/ 	.short	0x0100
        /*015a*/ 	.byte	0x08
	.zero		1


	//   ....[12]....
        /*015c*/ 	.word	0x00000310
        /*0160*/ 	.word	0x000000ff
        /*0164*/ 	.word	0x00000030
        /*0168*/ 	.short	0x0100
        /*016a*/ 	.byte	0x08
	.zero		1


	//   ....[13]....
        /*016c*/ 	.word	0x00000320
        /*0170*/ 	.word	0x000000ff
        /*0174*/ 	.word	0x00000090
        /*0178*/ 	.short	0x0100
        /*017a*/ 	.byte	0x08
	.zero		1


	//   ....[14]....
        /*017c*/ 	.word	0x00000330
        /*0180*/ 	.word	0x000000ff
        /*0184*/ 	.word	0x00000038
        /*0188*/ 	.short	0x0100
        /*018a*/ 	.byte	0x08
	.zero		1


	//   ....[15]....
        /*018c*/ 	.word	0x00000340
        /*0190*/ 	.word	0x000000ff
        /*0194*/ 	.word	0x00000098
        /*0198*/ 	.short	0x0100
        /*019a*/ 	.byte	0x08
	.zero		1


	//   ....[16]....
        /*019c*/ 	.word	0x00000350
        /*01a0*/ 	.word	0x000000ff
        /*01a4*/ 	.word	0x00000040
        /*01a8*/ 	.short	0x0100
        /*01aa*/ 	.byte	0x08
	.zero		1


	//   ....[17]....
        /*01ac*/ 	.word	0x00000360
        /*01b0*/ 	.word	0x000000ff
        /*01b4*/ 	.word	0x000000a0
        /*01b8*/ 	.short	0x0100
        /*01ba*/ 	.byte	0x08
	.zero		1


	//   ....[18]....
        /*01bc*/ 	.word	0x00000370
        /*01c0*/ 	.word	0x000000ff
        /*01c4*/ 	.word	0x00000048
        /*01c8*/ 	.short	0x0100
        /*01ca*/ 	.byte	0x08
	.zero		1


	//   ....[19]....
        /*01cc*/ 	.word	0x00000380
        /*01d0*/ 	.word	0x000000ff
        /*01d4*/ 	.word	0x000000a8
        /*01d8*/ 	.short	0x0100
        /*01da*/ 	.byte	0x08
	.zero		1


	//   ....[20]....
        /*01dc*/ 	.word	0x00000390
        /*01e0*/ 	.word	0x000000ff
        /*01e4*/ 	.word	0x00000050
        /*01e8*/ 	.short	0x0100
        /*01ea*/ 	.byte	0x08
	.zero		1


	//   ....[21]....
        /*01ec*/ 	.word	0x000003a0
        /*01f0*/ 	.word	0x000000ff
        /*01f4*/ 	.word	0x000000b0
        /*01f8*/ 	.short	0x0100
        /*01fa*/ 	.byte	0x08
	.zero		1


	//   ....[22]....
        /*01fc*/ 	.word	0x000003b0
        /*0200*/ 	.word	0x000000ff
        /*0204*/ 	.word	0x00000058
        /*0208*/ 	.short	0x0100
        /*020a*/ 	.byte	0x08
	.zero		1


	//   ....[23]....
        /*020c*/ 	.word	0x000003c0
        /*0210*/ 	.word	0x000000ff
        /*0214*/ 	.word	0x000000b8
        /*0218*/ 	.short	0x0100
        /*021a*/ 	.byte	0x08
	.zero		1


	//   ....[24]....
        /*021c*/ 	.word	0x000006e0
        /*0220*/ 	.word	0x000000ff
        /*0224*/ 	.word	0x000000f0
        /*0228*/ 	.short	0x0100
        /*022a*/ 	.byte	0x08
	.zero		1


	//   ....[25]....
        /*022c*/ 	.word	0x00000750
        /*0230*/ 	.word	0x000000ff
        /*0234*/ 	.word	0x000000f8
        /*0238*/ 	.short	0x0100
        /*023a*/ 	.byte	0x08
	.zero		1


	//   ....[26]....
        /*023c*/ 	.word	0x00000770
        /*0240*/ 	.word	0x000000ff
        /*0244*/ 	.word	0x000000d0
        /*0248*/ 	.short	0x0100
        /*024a*/ 	.byte	0x09
	.zero		1


	//   ....[27]....
        /*024c*/ 	.word	0x00000780
        /*0250*/ 	.word	0x000000ff
        /*0254*/ 	.word	0x000000d8
        /*0258*/ 	.short	0x0100
        /*025a*/ 	.byte	0x09
	.zero		1


	//   ....[28]....
        /*025c*/ 	.word	0x00000790
        /*0260*/ 	.word	0x000000ff
        /*0264*/ 	.word	0x000000e0
        /*0268*/ 	.short	0x0100
        /*026a*/ 	.byte	0x09
	.zero		1


	//   ....[29]....
        /*026c*/ 	.word	0x000007a0
        /*0270*/ 	.word	0x000000ff
        /*0274*/ 	.word	0x000000e8
        /*0278*/ 	.short	0x0100
        /*027a*/ 	.byte	0x09
	.zero		1


	//   ....[30]....
        /*027c*/ 	.word	0x00001620
        /*0280*/ 	.word	0x000000ff
        /*0284*/ 	.word	0xfffffff8
        /*0288*/ 	.short	0x010a
        /*028a*/ 	.byte	0x2d
	.zero		1


	//   ....[31]....
        /*028c*/ 	.word	0x000017c0
        /*0290*/ 	.word	0x00000003
        /*0294*/ 	.word	0x00000000
        /*0298*/ 	.short	0x010a
        /*029a*/ 	.byte	0x3f
	.zero		1


	//   ....[32]....
        /*029c*/ 	.word	0x00001800
        /*02a0*/ 	.word	0x00000003
        /*02a4*/ 	.word	0x00000000
        /*02a8*/ 	.short	0x010a
        /*02aa*/ 	.byte	0x3f
	.zero		1


	//   ....[33]....
        /*02ac*/ 	.word	0x00001cc0
        /*02b0*/ 	.word	0x000000ff
        /*02b4*/ 	.word	0x00000000
        /*02b8*/ 	.short	0x010a
        /*02ba*/ 	.byte	0x04
	.zero		1


	//   ....[34]....
        /*02bc*/ 	.word	0x00001d00
        /*02c0*/ 	.word	0x000000ff
        /*02c4*/ 	.word	0x00000000
        /*02c8*/ 	.short	0x010a
        /*02ca*/ 	.byte	0x04
	.zero		1


	//   ....[35]....
        /*02cc*/ 	.word	0x00002120
        /*02d0*/ 	.word	0x000000ff
        /*02d4*/ 	.word	0x00000000
        /*02d8*/ 	.short	0x0101
        /*02da*/ 	.byte	0x04
	.zero		1


	//   ....[36]....
        /*02dc*/ 	.word	0x00002220
        /*02e0*/ 	.word	0x00000002
        /*02e4*/ 	.word	0x00000000
        /*02e8*/ 	.short	0x0101
        /*02ea*/ 	.byte	0x2b
	.zero		1


	//   ....[37]....
        /*02ec*/ 	.word	0x000022f0
        /*02f0*/ 	.word	0x000000ff
        /*02f4*/ 	.word	0x00000000
        /*02f8*/ 	.short	0x0101
        /*02fa*/ 	.byte	0x06
	.zero		1


	//   ....[38]....
        /*02fc*/ 	.word	0x000023a0
        /*0300*/ 	.word	0x000000ff
        /*0304*/ 	.word	0x00000008
        /*0308*/ 	.short	0x010a
        /*030a*/ 	.byte	0x2d
	.zero		1


	//   ....[39]....
        /*030c*/ 	.word	0x00002cd0
        /*0310*/ 	.word	0x00000000
        /*0314*/ 	.word	0x00000000
        /*0318*/ 	.short	0x0101
        /*031a*/ 	.byte	0x2b
	.zero		1


	//   ....[40]....
        /*031c*/ 	.word	0x00003670
        /*0320*/ 	.word	0x0000000d
        /*0324*/ 	.word	0x00000060
        /*0328*/ 	.short	0x010a
        /*032a*/ 	.byte	0x3f
	.zero		1


	//   ....[41]....
        /*032c*/ 	.word	0x00003ad0
        /*0330*/ 	.word	0x00000006
        /*0334*/ 	.word	0x000000f8
        /*0338*/ 	.short	0x0101
        /*033a*/ 	.byte	0x3f
	.zero		1


	//   ....[42]....
        /*033c*/ 	.word	0x00004220
        /*0340*/ 	.word	0x00000007
        /*0344*/ 	.word	0x00000000
        /*0348*/ 	.short	0x010a
        /*034a*/ 	.byte	0x3f
	.zero		1


	//   ....[43]....
        /*034c*/ 	.word	0x000042a0
        /*0350*/ 	.word	0x00000009
        /*0354*/ 	.word	0x00000000
        /*0358*/ 	.short	0x010a
        /*035a*/ 	.byte	0x3f
	.zero		1


	//   ....[44]....
        /*035c*/ 	.word	0x00004330
        /*0360*/ 	.word	0x00000006
        /*0364*/ 	.word	0x00000000
        /*0368*/ 	.short	0x010a
        /*036a*/ 	.byte	0x3f
	.zero		1


	//   ....[45]....
        /*036c*/ 	.word	0x000043c0
        /*0370*/ 	.word	0x00000009
        /*0374*/ 	.word	0x00000000
        /*0378*/ 	.short	0x010a
        /*037a*/ 	.byte	0x3f
	.zero		1


	//   ....[46]....
        /*037c*/ 	.word	0x00004450
        /*0380*/ 	.word	0x00000006
        /*0384*/ 	.word	0x00000000
        /*0388*/ 	.short	0x010a
        /*038a*/ 	.byte	0x3f
	.zero		1


	//   ....[47]....
        /*038c*/ 	.word	0x000044e0
        /*0390*/ 	.word	0x00000009
        /*0394*/ 	.word	0x00000000
        /*0398*/ 	.short	0x010a
        /*039a*/ 	.byte	0x3f
	.zero		1


	//   ....[48]....
        /*039c*/ 	.word	0x00004570
        /*03a0*/ 	.word	0x00000006
        /*03a4*/ 	.word	0x00000000
        /*03a8*/ 	.short	0x010a
        /*03aa*/ 	.byte	0x3f
	.zero		1


	//   ....[49]....
        /*03ac*/ 	.word	0x00004600
        /*03b0*/ 	.word	0x00000009
        /*03b4*/ 	.word	0x00000000
        /*03b8*/ 	.short	0x010a
        /*03ba*/ 	.byte	0x3f
	.zero		1


	//   ....[50]....
        /*03bc*/ 	.word	0x00004690
        /*03c0*/ 	.word	0x00000006
        /*03c4*/ 	.word	0x00000000
        /*03c8*/ 	.short	0x010a
        /*03ca*/ 	.byte	0x3f
	.zero		1


	//   ....[51]....
        /*03cc*/ 	.word	0x00004720
        /*03d0*/ 	.word	0x00000009
        /*03d4*/ 	.word	0x00000000
        /*03d8*/ 	.short	0x010a
        /*03da*/ 	.byte	0x3f
	.zero		1


	//   ....[52]....
        /*03dc*/ 	.word	0x000047b0
        /*03e0*/ 	.word	0x00000006
        /*03e4*/ 	.word	0x00000000
        /*03e8*/ 	.short	0x010a
        /*03ea*/ 	.byte	0x3f
	.zero		1


	//   ....[53]....
        /*03ec*/ 	.word	0x00004840
        /*03f0*/ 	.word	0x00000003
        /*03f4*/ 	.word	0x00000000
        /*03f8*/ 	.short	0x010a
        /*03fa*/ 	.byte	0x3f
	.zero		1


	//   ....[54]....
        /*03fc*/ 	.word	0x000048b0
        /*0400*/ 	.word	0x00000003
        /*0404*/ 	.word	0xfffffff8
        /*0408*/ 	.short	0x010a
        /*040a*/ 	.byte	0x3f
	.zero		1


	//   ....[55]....
        /*040c*/ 	.word	0x00004900
        /*0410*/ 	.word	0x00000003
        /*0414*/ 	.word	0x00000000
        /*0418*/ 	.short	0x010a
        /*041a*/ 	.byte	0x3f
	.zero		1


	//   ....[56]....
        /*041c*/ 	.word	0x00004960
        /*0420*/ 	.word	0x00000003
        /*0424*/ 	.word	0x00000000
        /*0428*/ 	.short	0x010a
        /*042a*/ 	.byte	0x3f
	.zero		1


	//   ....[57]....
        /*042c*/ 	.word	0x000049c0
        /*0430*/ 	.word	0x00000003
        /*0434*/ 	.word	0x00000008
        /*0438*/ 	.short	0x010a
        /*043a*/ 	.byte	0x3f
	.zero		1


	//   ....[58]....
        /*043c*/ 	.word	0x00004aa0
        /*0440*/ 	.word	0x0000000d
        /*0444*/ 	.word	0x00000060
        /*0448*/ 	.short	0x010a
        /*044a*/ 	.byte	0x3f
	.zero		1


	//   ....[59]....
        /*044c*/ 	.word	0x00004b80
        /*0450*/ 	.word	0x00000007
        /*0454*/ 	.word	0x00000000
        /*0458*/ 	.short	0x010a
        /*045a*/ 	.byte	0x3f
	.zero		1


	//   ....[60]....
        /*045c*/ 	.word	0x00004bd0
        /*0460*/ 	.word	0x00000009
        /*0464*/ 	.word	0x00000000
        /*0468*/ 	.short	0x010a
        /*046a*/ 	.byte	0x3f
	.zero		1


	//   ....[61]....
        /*046c*/ 	.word	0x00004c20
        /*0470*/ 	.word	0x00000006
        /*0474*/ 	.word	0x00000000
        /*0478*/ 	.short	0x010a
        /*047a*/ 	.byte	0x3f
	.zero		1


	//   ....[62]....
        /*047c*/ 	.word	0x00004c70
        /*0480*/ 	.word	0x00000009
        /*0484*/ 	.word	0x00000000
        /*0488*/ 	.short	0x010a
        /*048a*/ 	.byte	0x3f
	.zero		1


	//   ....[63]....
        /*048c*/ 	.word	0x00004cc0
        /*0490*/ 	.word	0x00000006
        /*0494*/ 	.word	0x00000000
        /*0498*/ 	.short	0x010a
        /*049a*/ 	.byte	0x3f
	.zero		1


	//   ....[64]....
        /*049c*/ 	.word	0x00004d10
        /*04a0*/ 	.word	0x00000009
        /*04a4*/ 	.word	0x00000000
        /*04a8*/ 	.short	0x010a
        /*04aa*/ 	.byte	0x3f
	.zero		1


	//   ....[65]....
        /*04ac*/ 	.word	0x00004d60
        /*04b0*/ 	.word	0x00000006
        /*04b4*/ 	.word	0x00000000
        /*04b8*/ 	.short	0x010a
        /*04ba*/ 	.byte	0x3f
	.zero		1


	//   ....[66]....
        /*04bc*/ 	.word	0x00004db0
        /*04c0*/ 	.word	0x00000009
        /*04c4*/ 	.word	0x00000000
        /*04c8*/ 	.short	0x010a
        /*04ca*/ 	.byte	0x3f
	.zero		1


	//   ....[67]....
        /*04cc*/ 	.word	0x00004e00
        /*04d0*/ 	.word	0x00000006
        /*04d4*/ 	.word	0x00000000
        /*04d8*/ 	.short	0x010a
        /*04da*/ 	.byte	0x3f
	.zero		1


	//   ....[68]....
        /*04dc*/ 	.word	0x00004e50
        /*04e0*/ 	.word	0x00000009
        /*04e4*/ 	.word	0x00000000
        /*04e8*/ 	.short	0x010a
        /*04ea*/ 	.byte	0x3f
	.zero		1


	//   ....[69]....
        /*04ec*/ 	.word	0x00004ea0
        /*04f0*/ 	.word	0x00000006
        /*04f4*/ 	.word	0x00000000
        /*04f8*/ 	.short	0x010a
        /*04fa*/ 	.byte	0x3f
	.zero		1


	//----- nvinfo : EIATTR_NUM_MBARRIERS
	.align		4
.L_35:
        /*04fc*/ 	.byte	0x03, 0x38
        /*04fe*/ 	.short	0x001e


	//----- nvinfo : EIATTR_EXIT_INSTR_OFFSETS
	.align		4
        /*0500*/ 	.byte	0x04, 0x1c
        /*0502*/ 	.short	(.L_37 - .L_36)


	//   ....[0]....
.L_36:
        /*0504*/ 	.word	0x000012e0


	//   ....[1]....
        /*0508*/ 	.word	0x00001340


	//   ....[2]....
        /*050c*/ 	.word	0x00003370


	//   ....[3]....
        /*0510*/ 	.word	0x000033a0


	//   ....[4]....
        /*0514*/ 	.word	0x00004890


	//----- nvinfo : EIATTR_MAX_THREADS
	.align		4
.L_37:
        /*0518*/ 	.byte	0x04, 0x05
        /*051a*/ 	.short	(.L_39 - .L_38)
.L_38:
        /*051c*/ 	.word	0x00000180
        /*0520*/ 	.word	0x00000001
        /*0524*/ 	.word	0x00000001


	//----- nvinfo : EIATTR_CRS_STACK_SIZE
	.align		4
.L_39:
        /*0528*/ 	.byte	0x04, 0x1e
        /*052a*/ 	.short	(.L_41 - .L_40)
.L_40:
        /*052c*/ 	.word	0x00000000


	//----- nvinfo : EIATTR_CBANK_PARAM_SIZE
	.align		4
.L_41:
        /*0530*/ 	.byte	0x03, 0x19
        /*0532*/ 	.short	0x0470


	//----- nvinfo : EIATTR_PARAM_CBANK
	.align		4
        /*0534*/ 	.byte	0x04, 0x0a
        /*0536*/ 	.short	(.L_43 - .L_42)
	.align		4
.L_42:
        /*0538*/ 	.word	index@(.nv.constant0._ZN7cutlass13device_kernelINS_4gemm6kernel13GemmUniversalIN4cute5tupleIJiiiiEEENS1_10collective13CollectiveMmaINS1_34MainloopSm90TmaGmmaWarpSpecializedILi12ENS5_IJNS4_1CILi1EEESB_SB_EEENS1_32KernelTmaWarpSpecializedPingpongEEENS5_IJNSA_ILi64EEENSA_ILi8EEENSA_ILi128EEEEEENS_6half_tENS5_IJlSB_lEEESJ_SK_NS4_8TiledMMAINS4_8MMA_AtomIJNS4_4SM904GMMA24MMA_64x8x16_F32F16F16_SSILNSO_5MajorE0ELSQ_0ELNSO_7ScaleInE1ELSR_1EEEEEENS4_6LayoutISC_NS5_IJNSA_ILi0EEESV_SV_EEEEENS5_IJNS4_10UnderscoreESY_SY_EEEEENS4_13SM90_TMA_LOADENS4_14ComposedLayoutINS4_7SwizzleILi3ELi4ELi3EEENS4_18smem_ptr_flag_bitsILi16EEENSU_INS5_IJSG_SF_EEENS5_IJSF_SB_EEEEEEEvNS4_8identityES11_S1A_vS1B_EENS_8epilogue10collective6detail29Sm90TmaWarpSpecializedAdapterINS1E_15DefaultEpilogueISJ_SK_SK_NS1D_6thread17LinearCombinationISJ_Li1EffLNS1I_9ScaleType4KindE0ELNS_15FloatRoundStyleE2ESJ_EENS1_15EpilogueDefaultEEEEEvvEEEEvNT_6ParamsE)
        /*053c*/ 	.short	0x0210
        /*053e*/ 	.short	0x0470


	//----- nvinfo : EIATTR_SW_WAR
	.align		4
.L_43:
        /*0540*/ 	.byte	0x04, 0x36
        /*0542*/ 	.short	(.L_45 - .L_44)
.L_44:
        /*0544*/ 	.word	0x00000008
.L_45:


//--------------------- .nv.callgraph             --------------------------
	.section	.nv.callgraph,"",@"SHT_CUDA_CALLGRAPH"
	.align	4
	.sectionentsize	8
	.align		4
        /*0000*/ 	.word	0x00000000
	.align		4
        /*0004*/ 	.word	0xffffffff
	.align		4
        /*0008*/ 	.word	index@(_ZN7cutlass13device_kernelINS_4gemm6kernel13GemmUniversalIN4cute5tupleIJiiiiEEENS1_10collective13CollectiveMmaINS1_34MainloopSm90TmaGmmaWarpSpecializedILi12ENS5_IJNS4_1CILi1EEESB_SB_EEENS1_32KernelTmaWarpSpecializedPingpongEEENS5_IJNSA_ILi64EEENSA_ILi8EEENSA_ILi128EEEEEENS_6half_tENS5_IJlSB_lEEESJ_SK_NS4_8TiledMMAINS4_8MMA_AtomIJNS4_4SM904GMMA24MMA_64x8x16_F32F16F16_SSILNSO_5MajorE0ELSQ_0ELNSO_7ScaleInE1ELSR_1EEEEEENS4_6LayoutISC_NS5_IJNSA_ILi0EEESV_SV_EEEEENS5_IJNS4_10UnderscoreESY_SY_EEEEENS4_13SM90_TMA_LOADENS4_14ComposedLayoutINS4_7SwizzleILi3ELi4ELi3EEENS4_18smem_ptr_flag_bitsILi16EEENSU_INS5_IJSG_SF_EEENS5_IJSF_SB_EEEEEEEvNS4_8identityES11_S1A_vS1B_EENS_8epilogue10collective6detail29Sm90TmaWarpSpecializedAdapterINS1E_15DefaultEpilogueISJ_SK_SK_NS1D_6thread17LinearCombinationISJ_Li1EffLNS1I_9ScaleType4KindE0ELNS_15FloatRoundStyleE2ESJ_EENS1_15EpilogueDefaultEEEEEvvEEEEvNT_6ParamsE)
	.align		4
        /*000c*/ 	.word	index@(__assertfail)
	.align		4
        /*0010*/ 	.word	0x00000000
	.align		4
        /*0014*/ 	.word	0xfffffffe
	.align		4
        /*0018*/ 	.word	0x00000000
	.align		4
        /*001c*/ 	.word	0xfffffffd
	.align		4
        /*0020*/ 	.word	0x00000000
	.align		4
        /*0024*/ 	.word	0xfffffffc


//--------------------- .nv.constant4             --------------------------
	.section	.nv.constant4,"a",@progbits
	.align	8
	.align		8
.nv.constant4:
        /*0000*/ 	.dword	__assertfail
	.align		8
        /*0008*/ 	.dword	__unnamed_1
	.align		8
        /*0010*/ 	.dword	_ZN40_INTERNAL_93d41a6e_4_k_cu_f26e4dd2_143544cuda3std3__45__cpo5beginE
	.align		8
        /*0018*/ 	.dword	_ZN40_INTERNAL_93d41a6e_4_k_cu_f26e4dd2_143544cuda3std3__45__cpo3endE
	.align		8
        /*0020*/ 	.dword	_ZN40_INTERNAL_93d41a6e_4_k_cu_f26e4dd2_143544cuda3std3__45__cpo6cbeginE
	.align		8
        /*0028*/ 	.dword	_ZN40_INTERNAL_93d41a6e_4_k_cu_f26e4dd2_143544cuda3std3__45__cpo4cendE
	.align		8
        /*0030*/ 	.dword	_ZN40_INTERNAL_93d41a6e_4_k_cu_f26e4dd2_143544cuda3std3__442_GLOBAL__N__93d41a6e_4_k_cu_f26e4dd2_143546ignoreE
	.align		8
        /*0038*/ 	.dword	_ZN40_INTERNAL_93d41a6e_4_k_cu_f26e4dd2_143544cuda3std3__419piecewise_constructE
	.align		8
        /*0040*/ 	.dword	_ZN40_INTERNAL_93d41a6e_4_k_cu_f26e4dd2_143544cuda3std3__48in_placeE
	.align		8
        /*0048*/ 	.dword	_ZN40_INTERNAL_93d41a6e_4_k_cu_f26e4dd2_143544cuda3std6ranges3__45__cpo4swapE
	.align		8
        /*0050*/ 	.dword	_ZN40_INTERNAL_93d41a6e_4_k_cu_f26e4dd2_143544cuda3std6ranges3__45__cpo9iter_moveE
	.align		8
        /*0058*/ 	.dword	_ZN40_INTERNAL_93d41a6e_4_k_cu_f26e4dd2_143544cute7productE
	.align		8
        /*0060*/ 	.dword	_ZN40_INTERNAL_93d41a6e_4_k_cu_f26e4dd2_143544cute1_E
	.align		8
        /*0068*/ 	.dword	$str$22
	.align		8
        /*0070*/ 	.dword	$str$23


//--------------------- .text._ZN7cutlass13device_kernelINS_4gemm6kernel13GemmUniversalIN4cute5tupleIJiiiiEEENS1_10collective13CollectiveMmaINS1_34MainloopSm90TmaGmmaWarpSpecializedILi12ENS5_IJNS4_1CILi1EEESB_SB_EEENS1_32KernelTmaWarpSpecializedPingpongEEENS5_IJNSA_ILi64EEENSA_ILi8EEENSA_ILi128EEEEEENS_6half_tENS5_IJlSB_lEEESJ_SK_NS4_8TiledMMAINS4_8MMA_AtomIJNS4_4SM904GMMA24MMA_64x8x16_F32F16F16_SSILNSO_5MajorE0ELSQ_0ELNSO_7ScaleInE1ELSR_1EEEEEENS4_6LayoutISC_NS5_IJNSA_ILi0EEESV_SV_EEEEENS5_IJNS4_10UnderscoreESY_SY_EEEEENS4_13SM90_TMA_LOADENS4_14ComposedLayoutINS4_7SwizzleILi3ELi4ELi3EEENS4_18smem_ptr_flag_bitsILi16EEENSU_INS5_IJSG_SF_EEENS5_IJSF_SB_EEEEEEEvNS4_8identityES11_S1A_vS1B_EENS_8epilogue10collective6detail29Sm90TmaWarpSpecializedAdapterINS1E_15DefaultEpilogueISJ_SK_SK_NS1D_6thread17LinearCombinationISJ_Li1EffLNS1I_9ScaleType4KindE0ELNS_15FloatRoundStyleE2ESJ_EENS1_15EpilogueDefaultEEEEEvvEEEEvNT_6ParamsE --------------------------
	.section	.text._ZN7cutlass13device_kernelINS_4gemm6kernel13GemmUniversalIN4cute5tupleIJiiiiEEENS1_10collective13CollectiveMmaINS1_34MainloopSm90TmaGmmaWarpSpecializedILi12ENS5_IJNS4_1CILi1EEESB_SB_EEENS1_32KernelTmaWarpSpecializedPingpongEEENS5_IJNSA_ILi64EEENSA_ILi8EEENSA_ILi128EEEEEENS_6half_tENS5_IJlSB_lEEESJ_SK_NS4_8TiledMMAINS4_8MMA_AtomIJNS4_4SM904GMMA24MMA_64x8x16_F32F16F16_SSILNSO_5MajorE0ELSQ_0ELNSO_7ScaleInE1ELSR_1EEEEEENS4_6LayoutISC_NS5_IJNSA_ILi0EEESV_SV_EEEEENS5_IJNS4_10UnderscoreESY_SY_EEEEENS4_13SM90_TMA_LOADENS4_14ComposedLayoutINS4_7SwizzleILi3ELi4ELi3EEENS4_18smem_ptr_flag_bitsILi16EEENSU_INS5_IJSG_SF_EEENS5_IJSF_SB_EEEEEEEvNS4_8identityES11_S1A_vS1B_EENS_8epilogue10collective6detail29Sm90TmaWarpSpecializedAdapterINS1E_15DefaultEpilogueISJ_SK_SK_NS1D_6thread17LinearCombinationISJ_Li1EffLNS1I_9ScaleType4KindE0ELNS_15FloatRoundStyleE2ESJ_EENS1_15EpilogueDefaultEEEEEvvEEEEvNT_6ParamsE,"ax",@progbits
	.align	128
.text._ZN7cutlass13device_kernelINS_4gemm6kernel13GemmUniversalIN4cute5tupleIJiiiiEEENS1_10collective13CollectiveMmaINS1_34MainloopSm90TmaGmmaWarpSpecializedILi12ENS5_IJNS4_1CILi1EEESB_SB_EEENS1_32KernelTmaWarpSpecializedPingpongEEENS5_IJNSA_ILi64EEENSA_ILi8EEENSA_ILi128EEEEEENS_6half_tENS5_IJlSB_lEEESJ_SK_NS4_8TiledMMAINS4_8MMA_AtomIJNS4_4SM904GMMA24MMA_64x8x16_F32F16F16_SSILNSO_5MajorE0ELSQ_0ELNSO_7ScaleInE1ELSR_1EEEEEENS4_6LayoutISC_NS5_IJNSA_ILi0EEESV_SV_EEEEENS5_IJNS4_10UnderscoreESY_SY_EEEEENS4_13SM90_TMA_LOADENS4_14ComposedLayoutINS4_7SwizzleILi3ELi4ELi3EEENS4_18smem_ptr_flag_bitsILi16EEENSU_INS5_IJSG_SF_EEENS5_IJSF_SB_EEEEEEEvNS4_8identityES11_S1A_vS1B_EENS_8epilogue10collective6detail29Sm90TmaWarpSpecializedAdapterINS1E_15DefaultEpilogueISJ_SK_SK_NS1D_6thread17LinearCombinationISJ_Li1EffLNS1I_9ScaleType4KindE0ELNS_15FloatRoundStyleE2ESJ_EENS1_15EpilogueDefaultEEEEEvvEEEEvNT_6ParamsE:
        .type           _ZN7cutlass13device_kernelINS_4gemm6kernel13GemmUniversalIN4cute5tupleIJiiiiEEENS1_10collective13CollectiveMmaINS1_34MainloopSm90TmaGmmaWarpSpecializedILi12ENS5_IJNS4_1CILi1EEESB_SB_EEENS1_32KernelTmaWarpSpecializedPingpongEEENS5_IJNSA_ILi64EEENSA_ILi8EEENSA_ILi128EEEEEENS_6half_tENS5_IJlSB_lEEESJ_SK_NS4_8TiledMMAINS4_8MMA_AtomIJNS4_4SM904GMMA24MMA_64x8x16_F32F16F16_SSILNSO_5MajorE0ELSQ_0ELNSO_7ScaleInE1ELSR_1EEEEEENS4_6LayoutISC_NS5_IJNSA_ILi0EEESV_SV_EEEEENS5_IJNS4_10UnderscoreESY_SY_EEEEENS4_13SM90_TMA_LOADENS4_14ComposedLayoutINS4_7SwizzleILi3ELi4ELi3EEENS4_18smem_ptr_flag_bitsILi16EEENSU_INS5_IJSG_SF_EEENS5_IJSF_SB_EEEEEEEvNS4_8identityES11_S1A_vS1B_EENS_8epilogue10collective6detail29Sm90TmaWarpSpecializedAdapterINS1E_15DefaultEpilogueISJ_SK_SK_NS1D_6thread17LinearCombinationISJ_Li1EffLNS1I_9ScaleType4KindE0ELNS_15FloatRoundStyleE2ESJ_EENS1_15EpilogueDefaultEEEEEvvEEEEvNT_6ParamsE,@function
        .size           _ZN7cutlass13device_kernelINS_4gemm6kernel13GemmUniversalIN4cute5tupleIJiiiiEEENS1_10collective13CollectiveMmaINS1_34MainloopSm90TmaGmmaWarpSpecializedILi12ENS5_IJNS4_1CILi1EEESB_SB_EEENS1_32KernelTmaWarpSpecializedPingpongEEENS5_IJNSA_ILi64EEENSA_ILi8EEENSA_ILi128EEEEEENS_6half_tENS5_IJlSB_lEEESJ_SK_NS4_8TiledMMAINS4_8MMA_AtomIJNS4_4SM904GMMA24MMA_64x8x16_F32F16F16_SSILNSO_5MajorE0ELSQ_0ELNSO_7ScaleInE1ELSR_1EEEEEENS4_6LayoutISC_NS5_IJNSA_ILi0EEESV_SV_EEEEENS5_IJNS4_10UnderscoreESY_SY_EEEEENS4_13SM90_TMA_LOADENS4_14ComposedLayoutINS4_7SwizzleILi3ELi4ELi3EEENS4_18smem_ptr_flag_bitsILi16EEENSU_INS5_IJSG_SF_EEENS5_IJSF_SB_EEEEEEEvNS4_8identityES11_S1A_vS1B_EENS_8epilogue10collective6detail29Sm90TmaWarpSpecializedAdapterINS1E_15DefaultEpilogueISJ_SK_SK_NS1D_6thread17LinearCombinationISJ_Li1EffLNS1I_9ScaleType4KindE0ELNS_15FloatRoundStyleE2ESJ_EENS1_15EpilogueDefaultEEEEEvvEEEEvNT_6ParamsE,(.L_x_94 - _ZN7cutlass13device_kernelINS_4gemm6kernel13GemmUniversalIN4cute5tupleIJiiiiEEENS1_10collective13CollectiveMmaINS1_34MainloopSm90TmaGmmaWarpSpecializedILi12ENS5_IJNS4_1CILi1EEESB_SB_EEENS1_32KernelTmaWarpSpecializedPingpongEEENS5_IJNSA_ILi64EEENSA_ILi8EEENSA_ILi128EEEEEENS_6half_tENS5_IJlSB_lEEESJ_SK_NS4_8TiledMMAINS4_8MMA_AtomIJNS4_4SM904GMMA24MMA_64x8x16_F32F16F16_SSILNSO_5MajorE0ELSQ_0ELNSO_7ScaleInE1ELSR_1EEEEEENS4_6LayoutISC_NS5_IJNSA_ILi0EEESV_SV_EEEEENS5_IJNS4_10UnderscoreESY_SY_EEEEENS4_13SM90_TMA_LOADENS4_14ComposedLayoutINS4_7SwizzleILi3ELi4ELi3EEENS4_18smem_ptr_flag_bitsILi16EEENSU_INS5_IJSG_SF_EEENS5_IJSF_SB_EEEEEEEvNS4_8identityES11_S1A_vS1B_EENS_8epilogue10collective6detail29Sm90TmaWarpSpecializedAdapterINS1E_15DefaultEpilogueISJ_SK_SK_NS1D_6thread17LinearCombinationISJ_Li1EffLNS1I_9ScaleType4KindE0ELNS_15FloatRoundStyleE2ESJ_EENS1_15EpilogueDefaultEEEEEvvEEEEvNT_6ParamsE)
        .other          _ZN7cutlass13device_kernelINS_4gemm6kernel13GemmUniversalIN4cute5tupleIJiiiiEEENS1_10collective13CollectiveMmaINS1_34MainloopSm90TmaGmmaWarpSpecializedILi12ENS5_IJNS4_1CILi1EEESB_SB_EEENS1_32KernelTmaWarpSpecializedPingpongEEENS5_IJNSA_ILi64EEENSA_ILi8EEENSA_ILi128EEEEEENS_6half_tENS5_IJlSB_lEEESJ_SK_NS4_8TiledMMAINS4_8MMA_AtomIJNS4_4SM904GMMA24MMA_64x8x16_F32F16F16_SSILNSO_5MajorE0ELSQ_0ELNSO_7ScaleInE1ELSR_1EEEEEENS4_6LayoutISC_NS5_IJNSA_ILi0EEESV_SV_EEEEENS5_IJNS4_10UnderscoreESY_SY_EEEEENS4_13SM90_TMA_LOADENS4_14ComposedLayoutINS4_7SwizzleILi3ELi4ELi3EEENS4_18smem_ptr_flag_bitsILi16EEENSU_INS5_IJSG_SF_EEENS5_IJSF_SB_EEEEEEEvNS4_8identityES11_S1A_vS1B_EENS_8epilogue10collective6detail29Sm90TmaWarpSpecializedAdapterINS1E_15DefaultEpilogueISJ_SK_SK_NS1D_6thread17LinearCombinationISJ_Li1EffLNS1I_9ScaleType4KindE0ELNS_15FloatRoundStyleE2ESJ_EENS1_15EpilogueDefaultEEEEEvvEEEEvNT_6ParamsE,@"STO_CUDA_ENTRY STV_DEFAULT"
_ZN7cutlass13device_kernelINS_4gemm6kernel13GemmUniversalIN4cute5tupleIJiiiiEEENS1_10collective13CollectiveMmaINS1_34MainloopSm90TmaGmmaWarpSpecializedILi12ENS5_IJNS4_1CILi1EEESB_SB_EEENS1_32KernelTmaWarpSpecializedPingpongEEENS5_IJNSA_ILi64EEENSA_ILi8EEENSA_ILi128EEEEEENS_6half_tENS5_IJlSB_lEEESJ_SK_NS4_8TiledMMAINS4_8MMA_AtomIJNS4_4SM904GMMA24MMA_64x8x16_F32F16F16_SSILNSO_5MajorE0ELSQ_0ELNSO_7ScaleInE1ELSR_1EEEEEENS4_6LayoutISC_NS5_IJNSA_ILi0EEESV_SV_EEEEENS5_IJNS4_10UnderscoreESY_SY_EEEEENS4_13SM90_TMA_LOADENS4_14ComposedLayoutINS4_7SwizzleILi3ELi4ELi3EEENS4_18smem_ptr_flag_bitsILi16EEENSU_INS5_IJSG_SF_EEENS5_IJSF_SB_EEEEEEEvNS4_8identityES11_S1A_vS1B_EENS_8epilogue10collective6detail29Sm90TmaWarpSpecializedAdapterINS1E_15DefaultEpilogueISJ_SK_SK_NS1D_6thread17LinearCombinationISJ_Li1EffLNS1I_9ScaleType4KindE0ELNS_15FloatRoundStyleE2ESJ_EENS1_15EpilogueDefaultEEEEEvvEEEEvNT_6ParamsE:
[----:B------:R-:W0:Y:S01]  /*0000*/  LDC R1, c[0x0][0x28] ;  /* 0x00000a00ff017b82 */ /* 0x000e220000000800 */
[----:B------:R-:W1:Y:S01]  /*0010*/  S2R R3, SR_TID.X ;  /* 0x0000000000037919 */ /* 0x000e620000002100 */
[----:B------:R-:W-:Y:S01]  /*0020*/  ELECT P0, URZ, PT ;  /* 0x00000000003f782f */ /* 0x000fe20003800000 */
[----:B------:R-:W-:Y:S01]  /*0030*/  BSSY B0, `(.L_x_0) ;  /* 0x000000f000007945 */ /* 0x000fe20003800000 */
[--C-:B-1----:R-:W-:Y:S02]  /*0040*/  SHF.R.U32.HI R0, RZ, 0x5, R3.reuse ;  /* 0x00000005ff007819 */ /* 0x102fe40000011603 */
[----:B------:R-:W-:-:S03]  /*0050*/  SHF.R.U32.HI R4, RZ, 0x7, R3 ;  /* 0x00000007ff047819 */ /* 0x000fc60000011603 */
[----:B------:R-:W1:Y:S04]  /*0060*/  SHFL.IDX PT, R2, R0, RZ, 0x1f ;  /* 0x00001fff00027589 */ /* 0x000e6800000e0000 */
[----:B------:R2:W3:Y:S01]  /*0070*/  SHFL.IDX PT, R6, R4, RZ, 0x1f ;  /* 0x00001fff04067589 */ /* 0x0004e200000e0000 */
[----:B-1----:R-:W-:-:S13]  /*0080*/  ISETP.NE.OR P0, PT, R2, RZ, !P0 ;  /* 0x000000ff0200720c */ /* 0x002fda0004705670 */
[----:B0-23--:R-:W-:Y:S05]  /*0090*/  @P0 BRA `(.L_x_1) ;  /* 0x0000000000200947 */ /* 0x00dfea0003800000 */
[----:B------:R-:W-:Y:S02]  /*00a0*/  ULDC.64 UR4, c[0x0][0x198] ;  /* 0x0000660000047ab9 */ /* 0x000fe40000000a00 */
[----:B------:R-:W-:Y:S02]  /*00b0*/  UIADD3 UR6, UP0, UR4, 0xf0, URZ ;  /* 0x000000f004067890 */ /* 0x000fe4000ff1e03f */
[----:B------:R-:W-:Y:S02]  /*00c0*/  UIADD3 UR4, UP1, UR4, 0x1f0, URZ ;  /* 0x000001f004047890 */ /* 0x000fe4000ff3e03f */
[----:B------:R-:W-:Y:S02]  /*00d0*/  UIADD3.X UR7, URZ, UR5, URZ, UP0, !UPT ;  /* 0x000000053f077290 */ /* 0x000fe400087fe43f */
[----:B------:R-:W-:-:S07]  /*00e0*/  UIADD3.X UR5, URZ, UR5, URZ, UP1, !UPT ;  /* 0x000000053f057290 */ /* 0x000fce0008ffe43f */
[----:B------:R0:W-:Y:S02]  /*00f0*/  UTMACCTL.PF [UR6] ;  /* 0x00000000060079b9 */ /* 0x0001e40008040000 */
[----:B------:R0:W-:Y:S02]  /*0100*/  UTMACCTL.PF [UR4] ;  /* 0x00000000040079b9 */ /* 0x0001e40008040000 */
[----:B0-----:R-:W-:Y:S01]  /*0110*/  NOP ;  /* 0x0000000000007918 */ /* 0x001fe20000000000 */
.L_x_1:
[----:B------:R-:W-:Y:S05]  /*0120*/  BSYNC B0 ;  /* 0x0000000000007941 */ /* 0x000fea0003800000 */
.L_x_0:
[----:B------:R-:W0:Y:S02]  /*0130*/  SHFL.IDX PT, R5, R0, RZ, 0x1f ;  /* 0x00001fff00057589 */ /* 0x000e2400000e0000 */
[----:B0-----:R-:W-:-:S13]  /*0140*/  ISETP.NE.AND P0, PT, R5, RZ, PT ;  /* 0x000000ff0500720c */ /* 0x001fda0003f05270 */
[----:B------:R-:W-:Y:S05]  /*0150*/  @P0 BRA `(.L_x_2) ;  /* 0x0000000000a40947 */ /* 0x000fea0003800000 */
[----:B------:R-:W-:Y:S01]  /*0160*/  ELECT P0, URZ, PT ;  /* 0x00000000003f782f */ /* 0x000fe20003800000 */
[----:B------:R-:W-:-:S12]  /*0170*/  BSSY B0, `(.L_x_2) ;  /* 0x0000027000007945 */ /* 0x000fd80003800000 */
[----:B------:R-:W-:Y:S05]  /*0180*/  @!P0 BRA `(.L_x_3) ;  /* 0x0000000000948947 */ /* 0x000fea0003800000 */
[----:B------:R-:W0:Y:S01]  /*0190*/  S2UR UR8, SR_CgaCtaId ;  /* 0x00000000000879c3 */ /* 0x000e220000008800 */
[----:B------:R-:W-:Y:S01]  /*01a0*/  UMOV UR4, 0x400 ;  /* 0x0000040000047882 */ /* 0x000fe20000000000 */
[----:B------:R-:W-:Y:S01]  /*01b0*/  UMOV UR5, 0x1 ;  /* 0x0000000100057882 */ /* 0x000fe20000000000 */
[----:B------:R-:W-:Y:S02]  /*01c0*/  UMOV UR6, 0x80 ;  /* 0x0000008000067882 */ /* 0x000fe40000000000 */
[----:B------:R-:W-:-:S04]  /*01d0*/  UIADD3 UR6, -UR6, 0x100000, URZ ;  /* 0x0010000006067890 */ /* 0x000fc8000fffe13f */
[----:B------:R-:W-:Y:S02]  /*01e0*/  USHF.L.U32 UR7, UR6, 0xb, URZ ;  /* 0x0000000b06077899 */ /* 0x000fe4000800063f */
[----:B------:R-:W-:Y:S02]  /*01f0*/  USHF.L.U32 UR6, UR6, 0x1, URZ ;  /* 0x0000000106067899 */ /* 0x000fe4000800063f */
[----:B0-----:R-:W-:Y:S02]  /*0200*/  ULEA UR8, UR8, UR4, 0x18 ;  /* 0x0000000408087291 */ /* 0x001fe4000f8ec03f */
[----:B------:R-:W-:-:S04]  /*0210*/  UIADD3 UR4, -UR5, 0x100000, URZ ;  /* 0x0010000005047890 */ /* 0x000fc8000fffe13f */
[----:B------:R-:W-:Y:S02]  /*0220*/  USHF.L.U32 UR5, UR4, 0xb, URZ ;  /* 0x0000000b04057899 */ /* 0x000fe4000800063f */
[----:B------:R-:W-:Y:S01]  /*0230*/  USHF.L.U32 UR4, UR4, 0x1, URZ ;  /* 0x0000000104047899 */ /* 0x000fe2000800063f */
[----:B------:R-:W0:Y:S11]  /*0240*/  FENCE.VIEW.ASYNC.S ;  /* 0x00000000000073c6 */ /* 0x000e360000000000 */
[----:B0-----:R0:W1:Y:S01]  /*0250*/  SYNCS.EXCH.64 URZ, [UR8], UR4 ;  /* 0x00000004083f75b2 */ /* 0x0010620008000100 */
[----:B------:R0:W2:Y:S01]  /*0260*/  SYNCS.EXCH.64 URZ, [UR8+0x60], UR6 ;  /* 0x00006006083f75b2 */ /* 0x0000a20008000100 */
[----:B------:R0:W3:Y:S01]  /*0270*/  SYNCS.EXCH.64 URZ, [UR8+0x8], UR4 ;  /* 0x00000804083f75b2 */ /* 0x0000e20008000100 */
[----:B------:R0:W4:Y:S01]  /*0280*/  SYNCS.EXCH.64 URZ, [UR8+0x68], UR6 ;  /* 0x00006806083f75b2 */ /* 0x0001220008000100 */
[----:B------:R0:W0:Y:S01]  /*0290*/  SYNCS.EXCH.64 URZ, [UR8+0x10], UR4 ;  /* 0x00001004083f75b2 */ /* 0x0000220008000100 */
        /* <DEDUP_REMOVED lines=19> */
[----:B-1----:R-:W-:Y:S01]  /*03d0*/  NOP ;  /* 0x0000000000007918 */ /* 0x002fe20000000000 */
.L_x_3:
[----:B0-----:R-:W-:Y:S05]  /*03e0*/  BSYNC B0 ;  /* 0x0000000000007941 */ /* 0x001fea0003800000 */
.L_x_2:
[----:B------:R-:W0:Y:S01]  /*03f0*/  SHFL.IDX PT, R7, R0, RZ, 0x1f ;  /* 0x00001fff00077589 */ /* 0x000e2200000e0000 */
[----:B------:R-:W-:Y:S01]  /*0400*/  ELECT P0, URZ, PT ;  /* 0x00000000003f782f */ /* 0x000fe20003800000 */
[----:B------:R-:W-:Y:S01]  /*0410*/  NOP ;  /* 0x0000000000007918 */ /* 0x000fe20000000000 */
[----:B------:R-:W-:Y:S01]  /*0420*/  ELECT P1, URZ, PT ;  /* 0x00000000003f782f */ /* 0x000fe20003820000 */
[----:B------:R-:W1:Y:S01]  /*0430*/  SHFL.IDX PT, R5, R0, RZ, 0x1f ;  /* 0x00001fff00057589 */ /* 0x000e6200000e0000 */
[----:B------:R-:W-:Y:S01]  /*0440*/  UMOV UR4, 0x20 ;  /* 0x0000002000047882 */ /* 0x000fe20000000000 */
[----:B------:R-:W-:Y:S01]  /*0450*/  UMOV UR11, 0x80 ;  /* 0x00000080000b7882 */ /* 0x000fe20000000000 */
[----:B------:R-:W-:Y:S01]  /*0460*/  NOP ;  /* 0x0000000000007918 */ /* 0x000fe20000000000 */
[----:B------:R-:W5:Y:S01]  /*0470*/  SHFL.IDX PT, R4, R4, RZ, 0x1f ;  /* 0x00001fff04047589 */ /* 0x000f6200000e0000 */
[C---:B------:R-:W-:Y:S01]  /*0480*/  VIADD R33, R6.reuse, 0xffffffff ;  /* 0xffffffff06217836 */ /* 0x040fe20000000000 */
[----:B------:R-:W-:Y:S01]  /*0490*/  ULDC.64 UR50, c[0x0][0x208] ;  /* 0x0000820000327ab9 */ /* 0x000fe20000000a00 */
[----:B------:R-:W-:-:S03]  /*04a0*/  ISETP.NE.AND P2, PT, R6, RZ, PT ;  /* 0x000000ff0600720c */ /* 0x000fc60003f45270 */
[----:B------:R-:W-:Y:S02]  /*04b0*/  ISETP.GE.U32.AND P3, PT, R33, 0x2, PT ;  /* 0x000000022100780c */ /* 0x000fe40003f66070 */
[----:B0-----:R-:W-:Y:S02]  /*04c0*/  ISETP.NE.OR P0, PT, R7, RZ, !P0 ;  /* 0x000000ff0700720c */ /* 0x001fe40004705670 */
[----:B-1----:R-:W-:Y:S02]  /*04d0*/  ISETP.NE.OR P1, PT, R5, RZ, !P1 ;  /* 0x000000ff0500720c */ /* 0x002fe40004f25670 */
[----:B------:R-:W-:Y:S02]  /*04e0*/  SHF.R.S32.HI R5, RZ, 0x1f, R2 ;  /* 0x0000001fff057819 */ /* 0x000fe40000011402 */
[----:B-----5:R-:W-:Y:S02]  /*04f0*/  R2UR UR45, R4 ;  /* 0x00000000042d72ca */ /* 0x020fe400000e0000 */
[----:B------:R-:W-:-:S05]  /*0500*/  LEA.HI R5, R5, R2, RZ, 0x2 ;  /* 0x0000000205057211 */ /* 0x000fca00078f10ff */
[----:B------:R-:W-:Y:S01]  /*0510*/  VOTEU.ALL UP0, P0 ;  /* 0x00000000003f7886 */ /* 0x000fe20000000000 */
[----:B------:R-:W-:Y:S01]  /*0520*/  LOP3.LUT R5, R5, 0xfffffffc, RZ, 0xc0, !PT ;  /* 0xfffffffc05057812 */ /* 0x000fe200078ec0ff */
[----:B------:R-:W-:-:S03]  /*0530*/  VOTEU.ALL UP1, P1 ;  /* 0x00000000003f7886 */ /* 0x000fc60000820000 */
[----:B------:R-:W0:Y:S01]  /*0540*/  @!UP0 S2UR UR7, SR_CgaCtaId ;  /* 0x00000000000789c3 */ /* 0x000e220000008800 */
[----:B------:R-:W-:Y:S01]  /*0550*/  @!UP0 UMOV UR6, 0x400 ;  /* 0x0000040000068882 */ /* 0x000fe20000000000 */
[----:B------:R-:W-:-:S04]  /*0560*/  @!UP0 UIADD3 UR4, -UR4, 0x100000, URZ ;  /* 0x0010000004048890 */ /* 0x000fc8000fffe13f */
[----:B------:R-:W-:Y:S02]  /*0570*/  @!UP0 USHF.L.U32 UR5, UR4, 0xb, URZ ;  /* 0x0000000b04058899 */ /* 0x000fe4000800063f */
[----:B------:R-:W-:Y:S01]  /*0580*/  @!UP0 USHF.L.U32 UR4, UR4, 0x1, URZ ;  /* 0x0000000104048899 */ /* 0x000fe2000800063f */
[----:B------:R-:W-:Y:S01]  /*0590*/  IMAD.IADD R0, R2, 0x1, -R5 ;  /* 0x0000000102007824 */ /* 0x000fe200078e0a05 */
[----:B------:R-:W-:Y:S01]  /*05a0*/  @!UP1 UMOV UR9, 0x400 ;  /* 0x0000040000099882 */ /* 0x000fe20000000000 */
[----:B------:R-:W-:Y:S01]  /*05b0*/  VOTEU.ALL UP2, P1 ;  /* 0x00000000003f7886 */ /* 0x000fe20000840000 */
[----:B------:R-:W-:Y:S01]  /*05c0*/  VOTEU.ALL UP3, P1 ;  /* 0x00000000003f7886 */ /* 0x000fe20000860000 */
[----:B------:R-:W-:Y:S01]  /*05d0*/  VOTEU.ALL UP4, P1 ;  /* 0x00000000003f7886 */ /* 0x000fe20000880000 */
[----:B------:R-:W1:Y:S01]  /*05e0*/  @!UP1 S2UR UR10, SR_CgaCtaId ;  /* 0x00000000000a99c3 */ /* 0x000e620000008800 */
[----:B------:R-:W-:Y:S01]  /*05f0*/  VOTEU.ALL UP5, P1 ;  /* 0x00000000003f7886 */ /* 0x000fe200008a0000 */
[----:B------:R-:W-:-:S04]  /*0600*/  SHF.R.S32.HI R2, RZ, 0x1f, R3 ;  /* 0x0000001fff027819 */ /* 0x000fc80000011403 */
[----:B------:R-:W-:-:S04]  /*0610*/  LEA.HI R2, R2, R3, RZ, 0x7 ;  /* 0x0000000302027211 */ /* 0x000fc800078f38ff */
[----:B------:R-:W-:-:S05]  /*0620*/  LOP3.LUT R2, R2, 0xffffff80, RZ, 0xc0, !PT ;  /* 0xffffff8002027812 */ /* 0x000fca00078ec0ff */
[----:B------:R-:W-:Y:S01]  /*0630*/  IMAD.IADD R2, R3, 0x1, -R2 ;  /* 0x0000000103027824 */ /* 0x000fe200078e0a02 */
[----:B0-----:R-:W-:Y:S02]  /*0640*/  @!UP0 ULEA UR8, UR7, UR6, 0x18 ;  /* 0x0000000607088291 */ /* 0x001fe4000f8ec03f */
[----:B------:R-:W-:-:S04]  /*0650*/  @!UP1 UIADD3 UR6, -UR11, 0x100000, URZ ;  /* 0x001000000b069890 */ /* 0x000fc8000fffe13f */
[----:B------:R-:W-:Y:S02]  /*0660*/  @!UP1 USHF.L.U32 UR7, UR6, 0xb, URZ ;  /* 0x0000000b06079899 */ /* 0x000fe4000800063f */
[----:B------:R-:W-:Y:S01]  /*0670*/  @!UP1 USHF.L.U32 UR6, UR6, 0x1, URZ ;  /* 0x0000000106069899 */ /* 0x000fe2000800063f */
[----:B------:R-:W-:Y:S01]  /*0680*/  VOTEU.ALL UP0, P0 ;  /* 0x00000000003f7886 */ /* 0x000fe20000000000 */
[----:B-1----:R-:W-:Y:S01]  /*0690*/  @!UP1 ULEA UR9, UR10, UR9, 0x18 ;  /* 0x000000090a099291 */ /* 0x002fe2000f8ec03f */
[----:B------:R-:W-:Y:S02]  /*06a0*/  VOTEU.ALL UP1, P0 ;  /* 0x00000000003f7886 */ /* 0x000fe40000020000 */
[----:B------:R-:W-:Y:S01]  /*06b0*/  ULDC.64 UR10, c[0x0][0x598] ;  /* 0x00016600000a7ab9 */ /* 0x000fe20000000a00 */
[----:B------:R-:W-:Y:S01]  /*06c0*/  ISETP.NE.AND P0, PT, R0, 0x3, PT ;  /* 0x000000030000780c */ /* 0x000fe20003f05270 */
[----:B------:R-:W0:Y:S02]  /*06d0*/  FENCE.VIEW.ASYNC.S ;  /* 0x00000000000073c6 */ /* 0x000e240000000000 */
[----:B0-----:R0:W2:Y:S01]  /*06e0*/  @!UP0 SYNCS.EXCH.64 URZ, [UR8+0xf0], UR4 ;  /* 0x0000f004083f85b2 */ /* 0x0010a20008000100 */
[----:B------:R-:W-:-:S02]  /*06f0*/  ISETP.NE.U32.AND P1, PT, RZ, UR10, PT ;  /* 0x0000000aff007c0c */ /* 0x000fc4000bf25070 */
[----:B------:R-:W-:Y:S02]  /*0700*/  ISETP.EQ.OR P0, PT, R0, RZ, !P0 ;  /* 0x000000ff0000720c */ /* 0x000fe40004702670 */
[----:B------:R-:W-:Y:S02]  /*0710*/  ISETP.NE.AND.EX P1, PT, RZ, UR11, PT, P1 ;  /* 0x0000000bff007c0c */ /* 0x000fe4000bf25310 */
[----:B------:R-:W-:-:S04]  /*0720*/  ISETP.EQ.AND P0, PT, R6, RZ, P0 ;  /* 0x000000ff0600720c */ /* 0x000fc80000702270 */
[----:B------:R-:W-:-:S04]  /*0730*/  SEL R16, RZ, 0x1, !P0 ;  /* 0x00000001ff107807 */ /* 0x000fc80004000000 */
[----:B------:R-:W-:Y:S01]  /*0740*/  SEL R16, R16, 0x2, P3 ;  /* 0x0000000210107807 */ /* 0x000fe20001800000 */
[----:B------:R0:W2:Y:S01]  /*0750*/  @!UP1 SYNCS.EXCH.64 URZ, [UR8+0xf8], UR4 ;  /* 0x0000f804083f95b2 */ /* 0x0000a20008000100 */
[----:B------:R-:W-:Y:S01]  /*0760*/  NOP ;  /* 0x0000000000007918 */ /* 0x000fe20000000000 */
[----:B------:R0:W2:Y:S01]  /*0770*/  @!UP2 SYNCS.EXCH.64 URZ, [UR9+0xd0], UR6 ;  /* 0x0000d006093fa5b2 */ /* 0x0000a20008000100 */
[----:B------:R0:W2:Y:S01]  /*0780*/  @!UP3 SYNCS.EXCH.64 URZ, [UR9+0xd8], UR6 ;  /* 0x0000d806093fb5b2 */ /* 0x0000a20008000100 */
[----:B------:R0:W2:Y:S01]  /*0790*/  @!UP4 SYNCS.EXCH.64 URZ, [UR9+0xe0], UR6 ;  /* 0x0000e006093fc5b2 */ /* 0x0000a20008000100 */
[----:B------:R0:W2:Y:S01]  /*07a0*/  @!UP5 SYNCS.EXCH.64 URZ, [UR9+0xe8], UR6 ;  /* 0x0000e806093fd5b2 */ /* 0x0000a20008000100 */
[----:B------:R-:W-:Y:S01]  /*07b0*/  NOP ;  /* 0x0000000000007918 */ /* 0x000fe20000000000 */
[----:B--234-:R-:W-:Y:S06]  /*07c0*/  BAR.SYNC.DEFER_BLOCKING 0x0 ;  /* 0x0000000000007b1d */ /* 0x01cfec0000010000 */
[----:B0-----:R-:W-:Y:S05]  /*07d0*/  @!P1 BRA `(.L_x_4) ;  /* 0x00000000001c9947 */ /* 0x001fea0003800000 */
[----:B------:R-:W0:Y:S02]  /*07e0*/  LDC.64 R4, c[0x0][0x598] ;  /* 0x00016600ff047b82 */ /* 0x000e240000000a00 */
[----:B0-----:R-:W2:Y:S02]  /*07f0*/  LDG.E.64 R4, desc[UR50][R4.64] ;  /* 0x0000003204047981 */ /* 0x001ea4000c1e1b00 */
[----:B--2---:R-:W-:-:S04]  /*0800*/  ISETP.NE.U32.AND P0, PT, R4, RZ, PT ;  /* 0x000000ff0400720c */ /* 0x004fc80003f05070 */
[----:B------:R-:W-:-:S13]  /*0810*/  ISETP.NE.AND.EX P0, PT, R5, RZ, PT, P0 ;  /* 0x000000ff0500720c */ /* 0x000fda0003f05300 */
[----:B------:R-:W-:Y:S05]  /*0820*/  @!P0 BRA `(.L_x_4) ;  /* 0x0000000000088947 */ /* 0x000fea0003800000 */
[----:B------:R1:W5:Y:S01]  /*0830*/  LD.E R26, desc[UR50][R4.64] ;  /* 0x00000032041a7980 */ /* 0x000362000c101900 */
[----:B------:R-:W-:Y:S05]  /*0840*/  BRA `(.L_x_5) ;  /* 0x0000000000247947 */ /* 0x000fea0003800000 */
.L_x_4:
[----:B------:R-:W-:Y:S02]  /*0850*/  ULDC.64 UR4, c[0x0][0x588] ;  /* 0x0001620000047ab9 */ /* 0x000fe40000000a00 */
[----:B------:R-:W-:-:S04]  /*0860*/  ISETP.NE.U32.AND P0, PT, RZ, UR4, PT ;  /* 0x00000004ff007c0c */ /* 0x000fc8000bf05070 */
[----:B------:R-:W-:-:S13]  /*0870*/  ISETP.NE.AND.EX P0, PT, RZ, UR5, PT, P0 ;  /* 0x00000005ff007c0c */ /* 0x000fda000bf05300 */
[----:B------:R-:W-:Y:S05]  /*0880*/  @!P0 BRA `(.L_x_6) ;  /* 0x00000000000c8947 */ /* 0x000fea0003800000 */
[----:B------:R-:W0:Y:S02]  /*0890*/  LDC.64 R26, c[0x0][0x588] ;  /* 0x00016200ff1a7b82 */ /* 0x000e240000000a00 */
[----:B0-----:R0:W5:Y:S01]  /*08a0*/  LDG.E R26, desc[UR50][R26.64] ;  /* 0x000000321a1a7981 */ /* 0x001162000c1e1900 */
[----:B------:R-:W-:Y:S05]  /*08b0*/  BRA `(.L_x_5) ;  /* 0x0000000000087947 */ /* 0x000fea0003800000 */
.L_x_6:
[----:B------:R-:W-:Y:S02]  /*08c0*/  ULDC UR4, c[0x0][0x580] ;  /* 0x0001600000047ab9 */ /* 0x000fe40000000800 */
[----:B------:R-:W-:-:S07]  /*08d0*/  IMAD.U32 R26, RZ, RZ, UR4 ;  /* 0x00000004ff1a7e24 */ /* 0x000fce000f8e00ff */
.L_x_5:
[----:B------:R-:W-:Y:S02]  /*08e0*/  ULDC.64 UR4, c[0x0][0x5a0] ;  /* 0x0001680000047ab9 */ /* 0x000fe40000000a00 */
[----:B------:R-:W-:-:S04]  /*08f0*/  ISETP.NE.U32.AND P0, PT, RZ, UR4, PT ;  /* 0x00000004ff007c0c */ /* 0x000fc8000bf05070 */
[----:B------:R-:W-:-:S13]  /*0900*/  ISETP.NE.AND.EX P0, PT, RZ, UR5, PT, P0 ;  /* 0x00000005ff007c0c */ /* 0x000fda000bf05300 */
[----:B------:R-:W-:Y:S05]  /*0910*/  @!P0 BRA `(.L_x_7) ;  /* 0x00000000001c8947 */ /* 0x000fea0003800000 */
[----:B-1----:R-:W1:Y:S02]  /*0920*/  LDC.64 R4, c[0x0][0x5a0] ;  /* 0x00016800ff047b82 */ /* 0x002e640000000a00 */
[----:B-1----:R-:W2:Y:S02]  /*0930*/  LDG.E.64 R4, desc[UR50][R4.64] ;  /* 0x0000003204047981 */ /* 0x002ea4000c1e1b00 */
[----:B--2---:R-:W-:-:S04]  /*0940*/  ISETP.NE.U32.AND P0, PT, R4, RZ, PT ;  /* 0x000000ff0400720c */ /* 0x004fc80003f05070 */
[----:B------:R-:W-:-:S13]  /*0950*/  ISETP.NE.AND.EX P0, PT, R5, RZ, PT, P0 ;  /* 0x000000ff0500720c */ /* 0x000fda0003f05300 */
[----:B------:R-:W-:Y:S05]  /*0960*/  @!P0 BRA `(.L_x_7) ;  /* 0x0000000000088947 */ /* 0x000fea0003800000 */
[----:B0-----:R2:W5:Y:S01]  /*0970*/  LD.E R27, desc[UR50][R4.64] ;  /* 0x00000032041b7980 */ /* 0x001562000c101900 */
[----:B------:R-:W-:Y:S05]  /*0980*/  BRA `(.L_x_8) ;  /* 0x0000000000247947 */ /* 0x000fea0003800000 */
.L_x_7:
[----:B------:R-:W-:Y:S02]  /*0990*/  ULDC.64 UR4, c[0x0][0x590] ;  /* 0x0001640000047ab9 */ /* 0x000fe40000000a00 */
[----:B------:R-:W-:-:S04]  /*09a0*/  ISETP.NE.U32.AND P0, PT, RZ, UR4, PT ;  /* 0x00000004ff007c0c */ /* 0x000fc8000bf05070 */
[----:B------:R-:W-:-:S13]  /*09b0*/  ISETP.NE.AND.EX P0, PT, RZ, UR5, PT, P0 ;  /* 0x00000005ff007c0c */ /* 0x000fda000bf05300 */
[----:B------:R-:W-:Y:S05]  /*09c0*/  @!P0 BRA `(.L_x_9) ;  /* 0x00000000000c8947 */ /* 0x000fea0003800000 */
[----:B-1----:R-:W0:Y:S02]  /*09d0*/  LDC.64 R4, c[0x0][0x590] ;  /* 0x00016400ff047b82 */ /* 0x002e240000000a00 */
[----:B0-----:R0:W5:Y:S01]  /*09e0*/  LDG.E R27, desc[UR50][R4.64] ;  /* 0x00000032041b7981 */ /* 0x001162000c1e1900 */
[----:B------:R-:W-:Y:S05]  /*09f0*/  BRA `(.L_x_8) ;  /* 0x0000000000087947 */ /* 0x000fea0003800000 */
.L_x_9:
[----:B------:R-:W-:Y:S02]  /*0a00*/  ULDC UR4, c[0x0][0x584] ;  /* 0x0001610000047ab9 */ /* 0x000fe40000000800 */
[----:B0-----:R-:W-:-:S07]  /*0a10*/  IMAD.U32 R27, RZ, RZ, UR4 ;  /* 0x00000004ff1b7e24 */ /* 0x001fce000f8e00ff */
.L_x_8:
[----:B------:R-:W3:Y:S01]  /*0a20*/  LDC R19, c[0x0][0x65c] ;  /* 0x00019700ff137b82 */ /* 0x000ee20000000800 */
[----:B------:R-:W4:Y:S01]  /*0a30*/  S2R R13, SR_CTAID.Y ;  /* 0x00000000000d7919 */ /* 0x000f220000002600 */
[----:B------:R-:W-:Y:S01]  /*0a40*/  ULDC UR4, c[0x0][0x28c] ;  /* 0x0000a30000047ab9 */ /* 0x000fe20000000800 */
[----:B------:R-:W-:Y:S01]  /*0a50*/  ISETP.NE.AND P0, PT, R6, 0x2, PT ;  /* 0x000000020600780c */ /* 0x000fe20003f05270 */
[----:B------:R-:W-:Y:S01]  /*0a60*/  UIADD3 UR4, UR4, 0x7f, URZ ;  /* 0x0000007f04047890 */ /* 0x000fe2000fffe03f */
[----:B012---:R-:W0:Y:S01]  /*0a70*/  S2R R4, SR_CTAID.X ;  /* 0x0000000000047919 */ /* 0x007e220000002500 */
[----:B------:R-:W-:Y:S01]  /*0a80*/  UMOV UR36, URZ ;  /* 0x0000003f00247c82 */ /* 0x000fe20008000000 */
[----:B------:R-:W-:Y:S01]  /*0a90*/  UMOV UR37, URZ ;  /* 0x0000003f00257c82 */ /* 0x000fe20008000000 */
[----:B------:R-:W-:Y:S01]  /*0aa0*/  USHF.R.S32.HI UR5, URZ, 0x1f, UR4 ;  /* 0x0000001f3f057899 */ /* 0x000fe20008011404 */
[----:B------:R-:W-:-:S03]  /*0ab0*/  ULDC.64 UR6, c[0x0][0x650] ;  /* 0x0001940000067ab9 */ /* 0x000fc60000000a00 */
[----:B------:R-:W-:-:S04]  /*0ac0*/  ULEA.HI UR5, UR5, UR4, URZ, 0x7 ;  /* 0x0000000405057291 */ /* 0x000fc8000f8f383f */
[----:B------:R-:W-:Y:S01]  /*0ad0*/  USHF.R.S32.HI UR40, URZ, 0x7, UR5 ;  /* 0x000000073f287899 */ /* 0x000fe20008011405 */
[----:B---3--:R-:W-:-:S04]  /*0ae0*/  ISETP.NE.AND P1, PT, R19, 0x1, PT ;  /* 0x000000011300780c */ /* 0x008fc80003f25270 */
[----:B------:R-:W-:Y:S01]  /*0af0*/  P2R R5, PR, RZ, 0x2 ;  /* 0x00000002ff057803 */ /* 0x000fe20000000000 */
[----:B------:R-:W-:-:S08]  /*0b00*/  IMAD.MOV.U32 R5, RZ, RZ, RZ ;  /* 0x000000ffff057224 */ /* 0x000fd000078e00ff */
[----:B------:R-:W0:Y:S01]  /*0b10*/  @P1 LDC R9, c[0x0][0x10] ;  /* 0x00000400ff091b82 */ /* 0x000e220000000800 */
[----:B----4-:R-:W-:Y:S02]  /*0b20*/  @P1 IMAD.MOV.U32 R6, RZ, RZ, R13 ;  /* 0x000000ffff061224 */ /* 0x010fe400078e000d */
[----:B------:R-:W-:Y:S02]  /*0b30*/  @P1 IMAD.MOV.U32 R7, RZ, RZ, RZ ;  /* 0x000000ffff071224 */ /* 0x000fe400078e00ff */
[----:B------:R-:W-:-:S03]  /*0b40*/  @P1 IMAD.MOV.U32 R17, RZ, RZ, RZ ;  /* 0x000000ffff111224 */ /* 0x000fc600078e00ff */
[----:B------:R-:W1:Y:S01]  /*0b50*/  @!P1 LDC R11, c[0x0][0xc] ;  /* 0x00000300ff0b9b82 */ /* 0x000e620000000800 */
[----:B------:R-:W-:Y:S01]  /*0b60*/  ULDC UR38, c[0x0][0xc] ;  /* 0x0000030000267ab9 */ /* 0x000fe20000000800 */
[----:B------:R-:W-:Y:S02]  /*0b70*/  ULDC UR39, c[0x0][0x10] ;  /* 0x0000040000277ab9 */ /* 0x000fe40000000800 */
[----:B------:R-:W-:-:S04]  /*0b80*/  UIMAD.WIDE.U32 UR38, UR38, UR39, URZ ;  /* 0x00000027262672a5 */ /* 0x000fc8000f8e003f */
[----:B------:R-:W2:Y:S01]  /*0b90*/  LDC R24, c[0x0][0x14] ;  /* 0x00000500ff187b82 */ /* 0x000ea20000000800 */
[----:B0-----:R-:W-:-:S04]  /*0ba0*/  @P1 IMAD.WIDE.U32 R8, R4, R9, R6 ;  /* 0x0000000904081225 */ /* 0x001fc800078e0006 */
[----:B------:R-:W-:Y:S02]  /*0bb0*/  @P1 IMAD.IADD R17, R9, 0x1, R17 ;  /* 0x0000000109111824 */ /* 0x000fe400078e0211 */
[----:B------:R-:W-:Y:S02]  /*0bc0*/  @P1 IMAD.MOV.U32 R18, RZ, RZ, R8 ;  /* 0x000000ffff121224 */ /* 0x000fe400078e0008 */
[----:B-1----:R-:W-:-:S04]  /*0bd0*/  @!P1 IMAD.WIDE.U32 R6, R11, R13, R4 ;  /* 0x0000000d0b069225 */ /* 0x002fc800078e0004 */
[----:B------:R-:W-:Y:S02]  /*0be0*/  @!P1 IMAD.MOV.U32 R18, RZ, RZ, R6 ;  /* 0x000000ffff129224 */ /* 0x000fe400078e0006 */
[----:B------:R-:W-:Y:S01]  /*0bf0*/  @!P1 IMAD.MOV.U32 R17, RZ, RZ, R7 ;  /* 0x000000ffff119224 */ /* 0x000fe200078e0007 */
[----:B------:R-:W-:Y:S06]  /*0c00*/  @P0 BRA `(.L_x_10) ;  /* 0x0000000000300947 */ /* 0x000fec0003800000 */
[----:B------:R-:W-:Y:S01]  /*0c10*/  UISETP.GE.U32.AND UP0, UPT, UR40, 0xc, UPT ;  /* 0x0000000c2800788c */ /* 0x000fe2000bf06070 */
[----:B------:R-:W-:Y:S01]  /*0c20*/  IMAD.MOV.U32 R6, RZ, RZ, R18 ;  /* 0x000000ffff067224 */ /* 0x000fe200078e0012 */
[----:B------:R-:W-:Y:S01]  /*0c30*/  UIMAD.WIDE.U32 UR4, UR40, -0x55555555, URZ ;  /* 0xaaaaaaab280478a5 */ /* 0x000fe2000f8e003f */
[----:B------:R-:W-:Y:S01]  /*0c40*/  IMAD.MOV.U32 R7, RZ, RZ, R17 ;  /* 0x000000ffff077224 */ /* 0x000fe200078e0011 */
[----:B------:R-:W-:Y:S01]  /*0c50*/  UMOV UR37, URZ ;  /* 0x0000003f00257c82 */ /* 0x000fe20008000000 */
[C---:B--2---:R-:W-:Y:S01]  /*0c60*/  IMAD R17, R24.reuse, UR39, RZ ;  /* 0x0000002718117c24 */ /* 0x044fe2000f8e02ff */
[----:B------:R-:W-:Y:S01]  /*0c70*/  USHF.R.U32.HI UR4, URZ, 0x3, UR5 ;  /* 0x000000033f047899 */ /* 0x000fe20008011605 */
[----:B------:R-:W-:-:S03]  /*0c80*/  IMAD.WIDE.U32 R6, R24, UR38, R6 ;  /* 0x0000002618067c25 */ /* 0x000fc6000f8e0006 */
[----:B------:R-:W-:Y:S01]  /*0c90*/  UIMAD UR36, UR4, -0xc, UR40 ;  /* 0xfffffff4042478a4 */ /* 0x000fe2000f8e0228 */
[----:B------:R-:W-:Y:S01]  /*0ca0*/  IMAD.IADD R17, R7, 0x1, R17 ;  /* 0x0000000107117824 */ /* 0x000fe200078e0211 */
[----:B------:R-:W-:Y:S01]  /*0cb0*/  @UP0 ULOP3.LUT UR37, UR4, 0x1, URZ, 0xc0, !UPT ;  /* 0x0000000104250892 */ /* 0x000fe2000f8ec03f */
[----:B------:R-:W-:-:S11]  /*0cc0*/  IMAD.MOV.U32 R18, RZ, RZ, R6 ;  /* 0x000000ffff127224 */ /* 0x000fd600078e0006 */
.L_x_10:
[----:B------:R-:W-:Y:S01]  /*0cd0*/  ISETP.GE.U32.AND P0, PT, R18, UR6, PT ;  /* 0x0000000612007c0c */ /* 0x000fe2000bf06070 */
[----:B------:R-:W-:Y:S01]  /*0ce0*/  IMAD.MOV.U32 R22, RZ, RZ, -0x1 ;  /* 0xffffffffff167424 */ /* 0x000fe200078e00ff */
[----:B------:R-:W-:Y:S01]  /*0cf0*/  PRMT R6, RZ, 0x7610, R6 ;  /* 0x00007610ff067816 */ /* 0x000fe20000000006 */
[----:B------:R-:W-:Y:S01]  /*0d00*/  IMAD.MOV.U32 R23, RZ, RZ, -0x1 ;  /* 0xffffffffff177424 */ /* 0x000fe200078e00ff */
[----:B------:R-:W-:Y:S01]  /*0d10*/  ISETP.GE.U32.AND.EX P0, PT, R17, UR7, PT, P0 ;  /* 0x0000000711007c0c */ /* 0x000fe2000bf06100 */
[----:B------:R-:W-:-:S12]  /*0d20*/  IMAD.MOV.U32 R25, RZ, RZ, -0x1 ;  /* 0xffffffffff197424 */ /* 0x000fd800078e00ff */
[----:B------:R-:W-:Y:S05]  /*0d30*/  @P0 BRA `(.L_x_11) ;  /* 0x0000000400600947 */ /* 0x000fea0003800000 */
[----:B------:R-:W0:Y:S01]  /*0d40*/  LDC.64 R20, c[0x0][0x628] ;  /* 0x00018a00ff147b82 */ /* 0x000e220000000a00 */
[----:B------:R-:W-:Y:S02]  /*0d50*/  IMAD.MOV.U32 R6, RZ, RZ, R18 ;  /* 0x000000ffff067224 */ /* 0x000fe400078e0012 */
[----:B------:R-:W-:-:S05]  /*0d60*/  IMAD.MOV.U32 R7, RZ, RZ, R17 ;  /* 0x000000ffff077224 */ /* 0x000fca00078e0011 */
[----:B------:R-:W1:Y:S08]  /*0d70*/  LDC R12, c[0x0][0x630] ;  /* 0x00018c00ff0c7b82 */ /* 0x000e700000000800 */
[----:B------:R-:W3:Y:S01]  /*0d80*/  LDC.64 R22, c[0x0][0x620] ;  /* 0x00018800ff167b82 */ /* 0x000ee20000000a00 */
[----:B0-----:R-:W-:-:S04]  /*0d90*/  ISETP.NE.U32.AND P0, PT, R20, RZ, PT ;  /* 0x000000ff1400720c */ /* 0x001fc80003f05070 */
[----:B------:R-:W-:-:S13]  /*0da0*/  ISETP.NE.AND.EX P0, PT, R21, RZ, PT, P0 ;  /* 0x000000ff1500720c */ /* 0x000fda0003f05300 */
[----:B-1-3--:R-:W-:Y:S05]  /*0db0*/  @!P0 BRA `(.L_x_12) ;  /* 0x0000000000288947 */ /* 0x00afea0003800000 */
[----:B------:R-:W0:Y:S02]  /*0dc0*/  LDC R11, c[0x0][0x634] ;  /* 0x00018d00ff0b7b82 */ /* 0x000e240000000800 */
[----:B0-----:R-:W-:-:S05]  /*0dd0*/  IADD3 R11, P0, R18, R11, RZ ;  /* 0x0000000b120b7210 */ /* 0x001fca0007f1e0ff */
[----:B------:R-:W-:-:S04]  /*0de0*/  IMAD.X R15, RZ, RZ, R17, P0 ;  /* 0x000000ffff0f7224 */ /* 0x000fc800000e0611 */
[----:B------:R-:W-:-:S04]  /*0df0*/  IMAD.WIDE.U32 R6, R15, R20, RZ ;  /* 0x000000140f067225 */ /* 0x000fc800078e00ff */
[----:B------:R-:W-:-:S04]  /*0e00*/  IMAD.WIDE.U32 R8, P0, R11, R21, R6 ;  /* 0x000000150b087225 */ /* 0x000fc80007800006 */
[----:B------:R-:W-:-:S04]  /*0e10*/  IMAD.WIDE.U32 R6, R11, R20, RZ ;  /* 0x000000140b067225 */ /* 0x000fc800078e00ff */
[----:B------:R-:W-:Y:S01]  /*0e20*/  IMAD.X R11, RZ, RZ, RZ, P0 ;  /* 0x000000ffff0b7224 */ /* 0x000fe200000e06ff */
[----:B------:R-:W-:Y:S01]  /*0e30*/  IADD3 RZ, P0, R7, R8, RZ ;  /* 0x0000000807ff7210 */ /* 0x000fe20007f1e0ff */
[----:B------:R-:W-:-:S04]  /*0e40*/  IMAD.MOV.U32 R10, RZ, RZ, R9 ;  /* 0x000000ffff0a7224 */ /* 0x000fc800078e0009 */
[----:B------:R-:W-:-:S08]  /*0e50*/  IMAD.WIDE.U32.X R6, R15, R21, R10, P0 ;  /* 0x000000150f067225 */ /* 0x000fd000000e040a */
.L_x_12:
[-CC-:B------:R-:W-:Y:S01]  /*0e60*/  SHF.R.U64 R30, R6, R12.reuse, R7.reuse ;  /* 0x0000000c061e7219 */ /* 0x180fe20000001207 */
[----:B------:R-:W0:Y:S01]  /*0e70*/  LDC R10, c[0x0][0x618] ;  /* 0x00018600ff0a7b82 */ /* 0x000e220000000800 */
[----:B------:R-:W-:Y:S01]  /*0e80*/  SHF.R.U32.HI R6, RZ, R12, R7 ;  /* 0x0000000cff067219 */ /* 0x000fe20000011607 */
[----:B------:R-:W-:Y:S01]  /*0e90*/  ULDC UR4, c[0x0][0x150] ;  /* 0x0000540000047ab9 */ /* 0x000fe20000000800 */
[----:B------:R-:W-:Y:S01]  /*0ea0*/  IADD3 R11, P0, RZ, -R30, RZ ;  /* 0x8000001eff0b7210 */ /* 0x000fe20007f1e0ff */
[----:B------:R-:W-:Y:S01]  /*0eb0*/  IMAD.MOV.U32 R7, RZ, RZ, R17 ;  /* 0x000000ffff077224 */ /* 0x000fe200078e0011 */
[----:B------:R-:W-:-:S03]  /*0ec0*/  I2FP.F32.U32 R5, R4 ;  /* 0x0000000400057245 */ /* 0x000fc60000201000 */
[----:B------:R-:W1:Y:S01]  /*0ed0*/  LDC.64 R28, c[0x0][0x640] ;  /* 0x00019000ff1c7b82 */ /* 0x000e620000000a00 */
[----:B------:R-:W-:Y:S02]  /*0ee0*/  IMAD.X R15, RZ, RZ, ~R6, P0 ;  /* 0x000000ffff0f7224 */ /* 0x000fe400000e0e06 */
[----:B------:R-:W-:Y:S01]  /*0ef0*/  FMUL R5, R5, UR4 ;  /* 0x0000000405057c20 */ /* 0x000fe20008400000 */
[----:B------:R-:W-:Y:S01]  /*0f00*/  IMAD.MOV.U32 R6, RZ, RZ, R18 ;  /* 0x000000ffff067224 */ /* 0x000fe200078e0012 */
[----:B------:R-:W-:Y:S01]  /*0f10*/  ULDC UR4, c[0x0][0x154] ;  /* 0x0000550000047ab9 */ /* 0x000fe20000000800 */
[-C--:B------:R-:W-:Y:S02]  /*0f20*/  IMAD R8, R15, R22.reuse, RZ ;  /* 0x000000160f087224 */ /* 0x080fe400078e02ff */
[C---:B------:R-:W-:Y:S01]  /*0f30*/  IMAD.WIDE.U32 R6, R11.reuse, R22, R6 ;  /* 0x000000160b067225 */ /* 0x040fe200078e0006 */
[----:B------:R-:W3:Y:S01]  /*0f40*/  LDC R9, c[0x0][0x144] ;  /* 0x00005100ff097b82 */ /* 0x000ee20000000800 */
[----:B------:R-:W4:Y:S02]  /*0f50*/  F2I.U32.TRUNC.NTZ R5, R5 ;  /* 0x0000000500057305 */ /* 0x000f24000020f000 */
[----:B------:R-:W-:-:S04]  /*0f60*/  IMAD R11, R11, R23, R8 ;  /* 0x000000170b0b7224 */ /* 0x000fc800078e0208 */
[----:B------:R-:W-:Y:S01]  /*0f70*/  IMAD.IADD R7, R7, 0x1, R11 ;  /* 0x0000000107077824 */ /* 0x000fe200078e020b */
[----:B------:R-:W2:Y:S04]  /*0f80*/  LDC R12, c[0x0][0x608] ;  /* 0x00018200ff0c7b82 */ /* 0x000ea80000000800 */
[----:B0-----:R-:W-:Y:S02]  /*0f90*/  SHF.R.U64 R31, R6, R10, R7 ;  /* 0x0000000a061f7219 */ /* 0x001fe40000001207 */
[----:B------:R-:W-:Y:S02]  /*0fa0*/  I2FP.F32.U32 R6, R13 ;  /* 0x0000000d00067245 */ /* 0x000fe40000201000 */
[----:B------:R-:W0:Y:S01]  /*0fb0*/  LDC R15, c[0x0][0x658] ;  /* 0x00019600ff0f7b82 */ /* 0x000e220000000800 */
[----:B-1----:R-:W-:Y:S01]  /*0fc0*/  ISETP.NE.U32.AND P0, PT, R28, RZ, PT ;  /* 0x000000ff1c00720c */ /* 0x002fe20003f05070 */
[----:B----4-:R-:W-:-:S02]  /*0fd0*/  IMAD.MOV R8, RZ, RZ, -R5 ;  /* 0x000000ffff087224 */ /* 0x010fc400078e0a05 */
[----:B------:R-:W-:Y:S01]  /*0fe0*/  FMUL R6, R6, UR4 ;  /* 0x0000000406067c20 */ /* 0x000fe20008400000 */
[----:B------:R-:W-:Y:S02]  /*0ff0*/  SHF.R.U32.HI R7, RZ, R10, R7 ;  /* 0x0000000aff077219 */ /* 0x000fe40000011607 */
[----:B------:R-:W-:Y:S01]  /*1000*/  ISETP.NE.AND.EX P0, PT, R29, RZ, PT, P0 ;  /* 0x000000ff1d00720c */ /* 0x000fe20003f05300 */
[----:B------:R1:W4:Y:S01]  /*1010*/  F2I.U32.TRUNC.NTZ R14, R6 ;  /* 0x00000006000e7305 */ /* 0x000322000020f000 */
[----:B------:R-:W1:Y:S01]  /*1020*/  LDC R20, c[0x0][0x148] ;  /* 0x00005200ff147b82 */ /* 0x000e620000000800 */
[----:B---3--:R-:W-:Y:S02]  /*1030*/  IMAD R10, R9, R8, R4 ;  /* 0x00000008090a7224 */ /* 0x008fe400078e0204 */
[----:B------:R-:W-:Y:S02]  /*1040*/  IMAD.MOV.U32 R4, RZ, RZ, -0x1 ;  /* 0xffffffffff047424 */ /* 0x000fe400078e00ff */
[----:B------:R-:W-:-:S03]  /*1050*/  IMAD.MOV.U32 R8, RZ, RZ, 0x1 ;  /* 0x00000001ff087424 */ /* 0x000fc600078e00ff */
[----:B------:R-:W3:Y:S01]  /*1060*/  LDC R21, c[0x0][0x648] ;  /* 0x00019200ff157b82 */ /* 0x000ee20000000800 */
[-CC-:B--2---:R-:W-:Y:S02]  /*1070*/  SHF.R.U64 R32, R31, R12.reuse, R7.reuse ;  /* 0x0000000c1f207219 */ /* 0x184fe40000001207 */
[----:B------:R-:W-:-:S05]  /*1080*/  SHF.R.U32.HI R12, RZ, R12, R7 ;  /* 0x0000000cff0c7219 */ /* 0x000fca0000011607 */
[----:B------:R-:W2:Y:S01]  /*1090*/  LDC R23, c[0x0][0x638] ;  /* 0x00018e00ff177b82 */ /* 0x000ea20000000800 */
[-C--:B0-----:R-:W-:Y:S02]  /*10a0*/  SHF.L.U32 R4, R4, R15.reuse, RZ ;  /* 0x0000000f04047219 */ /* 0x081fe400000006ff */
[-CC-:B------:R-:W-:Y:S02]  /*10b0*/  SHF.R.U64 R34, R32, R15.reuse, R12.reuse ;  /* 0x0000000f20227219 */ /* 0x180fe4000000120c */
[-C--:B------:R-:W-:Y:S02]  /*10c0*/  SHF.R.U32.HI R5, RZ, R15.reuse, R12 ;  /* 0x0000000fff057219 */ /* 0x080fe4000001160c */
[----:B------:R-:W-:Y:S01]  /*10d0*/  LOP3.LUT R12, RZ, R4, RZ, 0x33, !PT ;  /* 0x00000004ff0c7212 */ /* 0x000fe200078e33ff */
[----:B------:R-:W0:Y:S01]  /*10e0*/  LDC R22, c[0x0][0x610] ;  /* 0x00018400ff167b82 */ /* 0x000e220000000800 */
[----:B------:R-:W-:Y:S01]  /*10f0*/  SHF.L.U32 R11, R8, R15, RZ ;  /* 0x0000000f080b7219 */ /* 0x000fe200000006ff */
[----:B------:R-:W-:-:S06]  /*1100*/  IMAD.MOV.U32 R4, RZ, RZ, R34 ;  /* 0x000000ffff047224 */ /* 0x000fcc00078e0022 */
[----:B------:R-:W0:Y:S01]  /*1110*/  LDC R25, c[0x0][0x600] ;  /* 0x00018000ff197b82 */ /* 0x000e220000000800 */
[----:B-1--4-:R-:W-:Y:S05]  /*1120*/  @!P0 BRA `(.L_x_13) ;  /* 0x0000000000288947 */ /* 0x012fea0003800000 */
[----:B------:R-:W1:Y:S02]  /*1130*/  LDC R9, c[0x0][0x64c] ;  /* 0x00019300ff097b82 */ /* 0x000e640000000800 */
[----:B-1----:R-:W-:-:S05]  /*1140*/  IADD3 R9, P0, R9, R34, RZ ;  /* 0x0000002209097210 */ /* 0x002fca0007f1e0ff */
        /* <DEDUP_REMOVED lines=8> */
.L_x_13:
[----:B---3--:R-:W-:Y:S01]  /*11d0*/  SHF.R.U64 R5, R4, R21, R5 ;  /* 0x0000001504057219 */ /* 0x008fe20000001205 */
[----:B0-----:R-:W-:Y:S01]  /*11e0*/  VIADD R4, R25, 0xffffffff ;  /* 0xffffffff19047836 */ /* 0x001fe20000000000 */
[----:B------:R-:W-:Y:S01]  /*11f0*/  LOP3.LUT R12, R32, R12, RZ, 0xc0, !PT ;  /* 0x0000000c200c7212 */ /* 0x000fe200078ec0ff */
[----:B------:R-:W-:Y:S02]  /*1200*/  IMAD.MOV R14, RZ, RZ, -R14 ;  /* 0x000000ffff0e7224 */ /* 0x000fe400078e0a0e */
[----:B------:R-:W-:Y:S01]  /*1210*/  IMAD.MOV R6, RZ, RZ, -R5 ;  /* 0x000000ffff067224 */ /* 0x000fe200078e0a05 */
[----:B------:R-:W-:Y:S01]  /*1220*/  LOP3.LUT R4, R31, R4, RZ, 0xc0, !PT ;  /* 0x000000041f047212 */ /* 0x000fe200078ec0ff */
[----:B------:R-:W-:Y:S02]  /*1230*/  IMAD R11, R11, R5, R12 ;  /* 0x000000050b0b7224 */ /* 0x000fe400078e020c */
[----:B------:R-:W-:Y:S02]  /*1240*/  @P1 IMAD R10, R20, R14, R13 ;  /* 0x0000000e140a1224 */ /* 0x000fe400078e020d */
[----:B--2---:R-:W-:-:S02]  /*1250*/  IMAD R5, R6, R23, R34 ;  /* 0x0000001706057224 */ /* 0x004fc400078e0222 */
[----:B------:R-:W-:Y:S02]  /*1260*/  IMAD R10, R11, R22, R10 ;  /* 0x000000160b0a7224 */ /* 0x000fe400078e020a */
[----:B------:R-:W-:Y:S02]  /*1270*/  IMAD R5, R5, R25, R4 ;  /* 0x0000001905057224 */ /* 0x000fe400078e0204 */
[----:B------:R-:W-:Y:S02]  /*1280*/  IMAD.MOV.U32 R6, RZ, RZ, 0x1 ;  /* 0x00000001ff067424 */ /* 0x000fe400078e00ff */
[----:B------:R-:W-:Y:S01]  /*1290*/  IMAD.MOV.U32 R25, RZ, RZ, R30 ;  /* 0x000000ffff197224 */ /* 0x000fe200078e001e */
[----:B------:R-:W-:Y:S02]  /*12a0*/  SEL R23, R5, R10, !P1 ;  /* 0x0000000a05177207 */ /* 0x000fe40004800000 */
[----:B------:R-:W-:-:S07]  /*12b0*/  SEL R22, R10, R5, !P1 ;  /* 0x000000050a167207 */ /* 0x000fce0004800000 */
.L_x_11:
[----:B------:R-:W-:Y:S05]  /*12c0*/  @!P2 BRA `(.L_x_14) ;  /* 0x00000020002ca947 */ /* 0x000fea0003800000 */
[----:B------:R-:W-:-:S13]  /*12d0*/  ISETP.GT.U32.AND P0, PT, R33, 0x1, PT ;  /* 0x000000012100780c */ /* 0x000fda0003f04070 */
[----:B------:R-:W-:Y:S05]  /*12e0*/  @P0 EXIT ;  /* 0x000000000000094d */ /* 0x000fea0003800000 */
.L_x_15:
[----:B------:R-:W-:-:S08]  /*12f0*/  NOP ;  /* 0x0000000000007918 */ /* 0x000fd00000000000 */
[----:B------:R-:W0:Y:S02]  /*1300*/  USETMAXREG.TRY_ALLOC.CTAPOOL UP0, 0xe8 ;  /* 0x000000e8000079c8 */ /* 0x000e240008000600 */
[----:B0-----:R-:W-:-:S13]  /*1310*/  PLOP3.LUT P0, PT, PT, PT, UP0, 0x80, 0x0 ;  /* 0x000000000000781c */ /* 0x001fda0003f0f008 */
[----:B------:R-:W-:Y:S05]  /*1320*/  @!P0 BRA `(.L_x_15) ;  /* 0xfffffffc00f08947 */ /* 0x000fea000383ffff */
[----:B------:R-:W-:-:S13]  /*1330*/  LOP3.LUT P0, RZ, R6, 0xff, RZ, 0xc0, !PT ;  /* 0x000000ff06ff7812 */ /* 0x000fda000780c0ff */
[----:B------:R-:W-:Y:S05]  /*1340*/  @!P0 EXIT ;  /* 0x000000000000894d */ /* 0x000fea0003800000 */
[----:B------:R-:W0:Y:S01]  /*1350*/  S2UR UR4, SR_CgaCtaId ;  /* 0x00000000000479c3 */ /* 0x000e220000008800 */
[----:B------:R-:W-:Y:S01]  /*1360*/  SHF.R.S32.HI R3, RZ, 0x1f, R2 ;  /* 0x0000001fff037819 */ /* 0x000fe20000011402 */
[----:B------:R-:W-:Y:S01]  /*1370*/  UIADD3 UR5, UR45, -0x1, URZ ;  /* 0xffffffff2d057890 */ /* 0x000fe2000fffe03f */
[----:B------:R-:W-:Y:S01]  /*1380*/  LOP3.LUT R45, R16, 0x1, RZ, 0xfc, !PT ;  /* 0x00000001102d7812 */ /* 0x000fe200078efcff */
[----:B------:R-:W-:Y:S01]  /*1390*/  UMOV UR42, 0x400 ;  /* 0x00000400002a7882 */ /* 0x000fe20000000000 */
[CC--:B------:R-:W-:Y:S01]  /*13a0*/  LEA.HI R0, R3.reuse, R2.reuse, RZ, 0x2 ;  /* 0x0000000203007211 */ /* 0x0c0fe200078f10ff */
[----:B------:R-:W-:Y:S01]  /*13b0*/  UISETP.LT.AND UP0, UPT, UR40, 0x1, UPT ;  /* 0x000000012800788c */ /* 0x000fe2000bf01270 */
[----:B------:R-:W-:Y:S01]  /*13c0*/  LEA.HI R4, R3, R2, RZ, 0x5 ;  /* 0x0000000203047211 */ /* 0x000fe200078f28ff */
[----:B------:R-:W-:Y:S01]  /*13d0*/  USHF.L.U32 UR41, UR40, 0x1, URZ ;  /* 0x0000000128297899 */ /* 0x000fe2000800063f */
[--C-:B------:R-:W-:Y:S01]  /*13e0*/  SHF.R.S32.HI R32, RZ, 0x2, R0.reuse ;  /* 0x00000002ff207819 */ /* 0x100fe20000011400 */
[----:B------:R-:W-:Y:S01]  /*13f0*/  USEL UR44, UR40, 0x1, UP0 ;  /* 0x00000001282c7887 */ /* 0x000fe20008000000 */
[----:B------:R-:W-:Y:S01]  /*1400*/  SHF.R.S32.HI R5, RZ, 0x1f, R0 ;  /* 0x0000001fff057819 */ /* 0x000fe20000011400 */
[----:B------:R-:W-:Y:S01]  /*1410*/  UISETP.NE.AND UP0, UPT, UR5, URZ, UPT ;  /* 0x0000003f0500728c */ /* 0x000fe2000bf05270 */
[----:B------:R-:W-:Y:S01]  /*1420*/  LOP3.LUT R3, R0, 0xfffffffc, RZ, 0xc0, !PT ;  /* 0xfffffffc00037812 */ /* 0x000fe200078ec0ff */
[----:B------:R-:W-:Y:S01]  /*1430*/  UIADD3 UR44, -UR44, UR40, URZ ;  /* 0x000000282c2c7290 */ /* 0x000fe2000fffe13f */
[----:B------:R-:W-:Y:S01]  /*1440*/  LEA.HI R5, R5, R32, RZ, 0x3 ;  /* 0x0000002005057211 */ /* 0x000fe200078f18ff */
[----:B------:R-:W-:-:S02]  /*1450*/  USEL UR7, URZ, 0x1, UP0 ;  /* 0x000000013f077887 */ /* 0x000fc40008000000 */
[----:B------:R-:W-:Y:S01]  /*1460*/  IMAD.IADD R34, R2, 0x1, -R3 ;  /* 0x0000000102227824 */ /* 0x000fe200078e0a03 */
[----:B------:R-:W-:-:S03]  /*1470*/  LOP3.LUT R5, R5, 0xfffffff8, RZ, 0xc0, !PT ;  /* 0xfffffff805057812 */ /* 0x000fc600078ec0ff */
[----:B------:R-:W-:Y:S01]  /*1480*/  IMAD.U32 R46, RZ, RZ, UR7 ;  /* 0x00000007ff2e7e24 */ /* 0x000fe2000f8e00ff */
[----:B0-----:R-:W-:Y:S01]  /*1490*/  ULEA UR42, UR4, UR42, 0x18 ;  /* 0x0000002a042a7291 */ /* 0x001fe2000f8ec03f */
[----:B------:R-:W-:Y:S01]  /*14a0*/  IMAD.IADD R32, R32, 0x1, -R5 ;  /* 0x0000000120207824 */ /* 0x000fe200078e0a05 */
[----:B------:R-:W-:Y:S01]  /*14b0*/  USHF.L.U32 UR4, UR5, 0x3, URZ ;  /* 0x0000000305047899 */ /* 0x000fe2000800063f */
[----:B------:R-:W-:Y:S01]  /*14c0*/  SHF.R.S32.HI R5, RZ, 0x5, R4 ;  /* 0x00000005ff057819 */ /* 0x000fe20000011404 */
[----:B------:R-:W-:Y:S02]  /*14d0*/  UIADD3 UR5, UR42, 0x30200, URZ ;  /* 0x000302002a057890 */ /* 0x000fe4000fffe03f */
[----:B------:R-:W-:Y:S01]  /*14e0*/  ULOP3.LUT UR4, UR4, 0x8, URZ, 0xc0, !UPT ;  /* 0x0000000804047892 */ /* 0x000fe2000f8ec03f */
[--C-:B------:R-:W-:Y:S01]  /*14f0*/  SHF.R.S32.HI R33, RZ, 0x1f, R32.reuse ;  /* 0x0000001fff217819 */ /* 0x100fe20000011420 */
[----:B------:R-:W-:Y:S01]  /*1500*/  UIADD3 UR6, UR42, 0x200, URZ ;  /* 0x000002002a067890 */ /* 0x000fe2000fffe03f */
[----:B------:R-:W-:Y:S01]  /*1510*/  IMAD R35, R5, -0x10, -R32 ;  /* 0xfffffff005237824 */ /* 0x000fe200078e0a20 */
[----:B------:R-:W-:-:S02]  /*1520*/  USHF.R.U32.HI UR5, URZ, 0x4, UR5 ;  /* 0x000000043f057899 */ /* 0x000fc40008011605 */
[----:B------:R-:W-:Y:S01]  /*1530*/  USHF.R.U32.HI UR6, URZ, 0x4, UR6 ;  /* 0x000000043f067899 */ /* 0x000fe20008011606 */
[----:B------:R-:W-:Y:S01]  /*1540*/  IMAD.WIDE R32, R5, 0x10, R32 ;  /* 0x0000001005207825 */ /* 0x000fe200078e0220 */
[----:B------:R-:W-:Y:S02]  /*1550*/  ULOP3.LUT UR46, UR4, 0x8, URZ, 0x3c, !UPT ;  /* 0x00000008042e7892 */ /* 0x000fe4000f8e3c3f */
[----:B------:R-:W-:Y:S02]  /*1560*/  ULOP3.LUT UR47, UR4, 0x18, URZ, 0x3c, !UPT ;  /* 0x00000018042f7892 */ /* 0x000fe4000f8e3c3f */
[----:B------:R-:W-:Y:S01]  /*1570*/  UIADD3 UR43, UR42, 0xd0, URZ ;  /* 0x000000d02a2b7890 */ /* 0x000fe2000fffe03f */
[----:B------:R-:W-:Y:S01]  /*1580*/  ULDC UR4, c[0x0][0x284] ;  /* 0x0000a10000047ab9 */ /* 0x000fe20000000800 */
[----:B------:R-:W-:Y:S01]  /*1590*/  ULOP3.LUT UR5, UR5, 0x3fff, URZ, 0xc0, !UPT ;  /* 0x00003fff05057892 */ /* 0x000fe2000f8ec03f */
[----:B------:R-:W-:Y:S01]  /*15a0*/  VIADD R35, R35, UR4 ;  /* 0x0000000423237c36 */ /* 0x000fe20008000000 */
[----:B------:R-:W-:-:S02]  /*15b0*/  ULOP3.LUT UR6, UR6, 0x3fff, URZ, 0xc0, !UPT ;  /* 0x00003fff06067892 */ /* 0x000fc4000f8ec03f */
[----:B------:R-:W-:Y:S02]  /*15c0*/  ULEA UR45, UR45, UR43, 0x3 ;  /* 0x0000002b2d2d7291 */ /* 0x000fe4000f8e183f */
[----:B------:R-:W-:Y:S02]  /*15d0*/  ULOP3.LUT UR48, UR5, 0x10000, URZ, 0xfc, !UPT ;  /* 0x0001000005307892 */ /* 0x000fe4000f8efc3f */
[----:B------:R-:W-:-:S12]  /*15e0*/  ULOP3.LUT UR49, UR6, 0x10000, URZ, 0xfc, !UPT ;  /* 0x0001000006317892 */ /* 0x000fd8000f8efc3f */
.L_x_43:
[----:B------:R-:W-:Y:S01]  /*15f0*/  SHF.L.U32 R0, R46, 0x1f, RZ ;  /* 0x0000001f2e007819 */ /* 0x000fe200000006ff */
[----:B------:R-:W-:Y:S02]  /*1600*/  ULDC UR4, c[0x0][0x28c] ;  /* 0x0000a30000047ab9 */ /* 0x000fe40000000800 */
[----:B------:R-:W-:Y:S01]  /*1610*/  ISETP.LT.AND P1, PT, RZ, UR4, PT ;  /* 0x00000004ff007c0c */ /* 0x000fe2000bf21270 */
[----:B0-----:R-:W0:Y:S02]  /*1620*/  SYNCS.PHASECHK.TRANS64.TRYWAIT P0, [UR45+-0x8], R0 ;  /* 0xfffff800ff0075a7 */ /* 0x001e24000800016d */
[----:B0----5:R-:W-:Y:S10]  /*1630*/  @!P0 BRA `(.L_x_16) ;  /* 0x0000003000988947 */ /* 0x021ff40003800000 */
.L_x_73:
[----:B------:R-:W-:Y:S05]  /*1640*/  @P1 BRA `(.L_x_17) ;  /* 0x0000000000401947 */ /* 0x000fea0003800000 */
[----:B0-----:R-:W-:Y:S01]  /*1650*/  MOV R0, 0x0 ;  /* 0x0000000000007802 */ /* 0x001fe20000000f00 */
[----:B------:R-:W-:Y:S01]  /*1660*/  ULDC.64 UR4, c[0x4][0x68] ;  /* 0x01001a0000047ab9 */ /* 0x000fe20000000a00 */
[----:B------:R-:W-:Y:S01]  /*1670*/  ULDC.64 UR6, c[0x4][0x8] ;  /* 0x0100020000067ab9 */ /* 0x000fe20000000a00 */
[----:B------:R-:W-:Y:S01]  /*1680*/  IMAD.U32 R4, RZ, RZ, UR4 ;  /* 0x00000004ff047e24 */ /* 0x000fe2000f8e00ff */
[----:B------:R0:W1:Y:S01]  /*1690*/  LDC.64 R2, c[0x4][R0] ;  /* 0x0100000000027b82 */ /* 0x0000620000000a00 */
[----:B------:R-:W-:Y:S01]  /*16a0*/  IMAD.U32 R5, RZ, RZ, UR5 ;  /* 0x00000005ff057e24 */ /* 0x000fe2000f8e00ff */
[----:B------:R-:W-:Y:S01]  /*16b0*/  ULDC.64 UR4, c[0x4][0x70] ;  /* 0x01001c0000047ab9 */ /* 0x000fe20000000a00 */
[----:B------:R-:W-:Y:S02]  /*16c0*/  IMAD.U32 R10, RZ, RZ, UR6 ;  /* 0x00000006ff0a7e24 */ /* 0x000fe4000f8e00ff */
[----:B------:R-:W-:Y:S02]  /*16d0*/  IMAD.U32 R6, RZ, RZ, UR4 ;  /* 0x00000004ff067e24 */ /* 0x000fe4000f8e00ff */
[----:B------:R-:W-:-:S02]  /*16e0*/  IMAD.U32 R7, RZ, RZ, UR5 ;  /* 0x00000005ff077e24 */ /* 0x000fc4000f8e00ff */
[----:B------:R-:W-:Y:S02]  /*16f0*/  IMAD.U32 R11, RZ, RZ, UR7 ;  /* 0x00000007ff0b7e24 */ /* 0x000fe4000f8e00ff */
[----:B------:R-:W-:Y:S02]  /*1700*/  IMAD.MOV.U32 R8, RZ, RZ, 0x1e1 ;  /* 0x000001e1ff087424 */ /* 0x000fe400078e00ff */
[----:B------:R-:W-:Y:S02]  /*1710*/  IMAD.MOV.U32 R12, RZ, RZ, 0x1 ;  /* 0x00000001ff0c7424 */ /* 0x000fe400078e00ff */
[----:B0-----:R-:W-:-:S07]  /*1720*/  IMAD.MOV.U32 R13, RZ, RZ, RZ ;  /* 0x000000ffff0d7224 */ /* 0x001fce00078e00ff */
[----:B------:R-:W-:-:S07]  /*1730*/  LEPC R20, `(.L_x_17) ;  /* 0x000000001014794e */ /* 0x000fce0000000000 */
[----:B-12--5:R-:W-:Y:S05]  /*1740*/  CALL.ABS.NOINC R2 ;  /* 0x0000000002007343 */ /* 0x026fea0003c00000 */
.L_x_17:
[----:B------:R-:W-:-:S13]  /*1750*/  ISETP.NE.AND P0, PT, R45, 0x3, PT ;  /* 0x000000032d00780c */ /* 0x000fda0003f05270 */
[----:B------:R-:W-:Y:S05]  /*1760*/  @!P0 BRA `(.L_x_18) ;  /* 0x0000000000048947 */ /* 0x000fea0003800000 */
[----:B------:R-:W-:Y:S01]  /*1770*/  BPT.TRAP 0x1 ;  /* 0x000000040000795c */ /* 0x000fe20000300000 */
.L_x_18:
[----:B0-----:R-:W-:Y:S02]  /*1780*/  IMAD.U32 R3, RZ, RZ, UR36 ;  /* 0x00000024ff037e24 */ /* 0x001fe4000f8e00ff */
[----:B------:R-:W-:-:S03]  /*1790*/  IMAD.U32 R0, RZ, RZ, UR37 ;  /* 0x00000025ff007e24 */ /* 0x000fc6000f8e00ff */
[----:B------:R-:W-:Y:S02]  /*17a0*/  LEA R3, R3, UR42, 0x3 ;  /* 0x0000002a03037c11 */ /* 0x000fe4000f8e18ff */
[----:B------:R-:W-:-:S04]  /*17b0*/  SHF.L.U32 R0, R0, 0x1f, RZ ;  /* 0x0000001f00007819 */ /* 0x000fc800000006ff */
[----:B------:R0:W1:Y:S01]  /*17c0*/  SYNCS.PHASECHK.TRANS64.TRYWAIT P1, [R3+URZ], R0 ;  /* 0x00000000030075a7 */ /* 0x000062000802017f */
[----:B------:R-:W-:Y:S05]  /*17d0*/  @!P0 BRA `(.L_x_19) ;  /* 0x0000000000048947 */ /* 0x000fea0003800000 */
[----:B------:R-:W-:Y:S01]  /*17e0*/  BPT.TRAP 0x1 ;  /* 0x000000040000795c */ /* 0x000fe20000300000 */
.L_x_19:
[----:B-1----:R-:W-:Y:S05]  /*17f0*/  @P1 BRA `(.L_x_20) ;  /* 0x0000000000081947 */ /* 0x002fea0003800000 */
[----:B------:R-:W1:Y:S02]  /*1800*/  SYNCS.PHASECHK.TRANS64.TRYWAIT P1, [R3+URZ], R0 ;  /* 0x00000000030075a7 */ /* 0x000e64000802017f */
[----:B-1----:R-:W-:Y:S05]  /*1810*/  @!P1 BRA `(.L_x_21) ;  /* 0x0000003000389947 */ /* 0x002fea0003800000 */
.L_x_20:
[----:B------:R-:W-:Y:S05]  /*1820*/  WARPSYNC.ALL ;  /* 0x0000000000007948 */ /* 0x000fea0003800000 */
[----:B------:R-:W-:Y:S01]  /*1830*/  ULEA UR9, UR36, UR49, 0xa ;  /* 0x0000003124097291 */ /* 0x000fe2000f8e503f */
[----:B------:R-:W-:Y:S01]  /*1840*/  WARPGROUP.ARRIVE ;  /* 0x00000000000079c5 */ /* 0x000fe20000000000 */
[----:B------:R-:W-:Y:S01]  /*1850*/  ULEA UR8, UR36, UR48, 0x7 ;  /* 0x0000003024087291 */ /* 0x000fe2000f8e383f */
[----:B01----:R-:W-:Y:S01]  /*1860*/  IMAD.U32 R0, RZ, RZ, UR44 ;  /* 0x0000002cff007e24 */ /* 0x003fe2000f8e00ff */
[----:B------:R-:W-:Y:S01]  /*1870*/  UMOV UR5, 0x40000040 ;  /* 0x4000004000057882 */ /* 0x000fe20000000000 */
[----:B------:R-:W-:-:S02]  /*1880*/  UMOV UR7, 0x40000000 ;  /* 0x4000000000077882 */ /* 0x000fc40000000000 */
[----:B------:R-:W-:Y:S01]  /*1890*/  UMOV UR4, UR9 ;  /* 0x0000000900047c82 */ /* 0x000fe20008000000 */
[----:B------:R-:W-:Y:S01]  /*18a0*/  ISETP.GE.AND P1, PT, R0, 0x1, PT ;  /* 0x000000010000780c */ /* 0x000fe20003f26270 */
[----:B------:R-:W-:Y:S02]  /*18b0*/  UMOV UR6, UR8 ;  /* 0x0000000800067c82 */ /* 0x000fe40008000000 */
[----:B------:R-:W-:Y:S01]  /*18c0*/  HGMMA.64x8x16.F32 R28, gdesc[UR4], RZ, !UPT, gsb0 ;  /* 0x00000000041c79f0 */ /* 0x000fe2000c0008ff */
[----:B------:R-:W-:Y:S02]  /*18d0*/  UIADD3 UR4, UR9, 0x2, URZ ;  /* 0x0000000209047890 */ /* 0x000fe4000fffe03f */
[----:B------:R-:W-:Y:S01]  /*18e0*/  UIADD3 UR6, UR8, 0x2, URZ ;  /* 0x0000000208067890 */ /* 0x000fe2000fffe03f */
[----:B------:R-:W-:Y:S01]  /*18f0*/  UMOV UR5, 0x40000040 ;  /* 0x4000004000057882 */ /* 0x000fe20000000000 */
[----:B------:R-:W-:Y:S01]  /*1900*/  UMOV UR7, 0x40000000 ;  /* 0x4000000000077882 */ /* 0x000fe20000000000 */
[----:B------:R-:W-:-:S02]  /*1910*/  WARPGROUP.DEPBAR.LE gsb0, 0x0 ;  /* 0x00008000000079c5 */ /* 0x000fc40000010000 */
[----:B------:R-:W-:-:S06]  /*1920*/  WARPGROUP.ARRIVE ;  /* 0x00000000000079c5 */ /* 0x000fcc0000000000 */
[----:B------:R-:W-:Y:S01]  /*1930*/  HGMMA.64x8x16.F32 R28, gdesc[UR4], R28, gsb0 ;  /* 0x00000000041c79f0 */ /* 0x000fe2000800081c */
[----:B------:R-:W-:Y:S02]  /*1940*/  UIADD3 UR4, UR9, 0x4, URZ ;  /* 0x0000000409047890 */ /* 0x000fe4000fffe03f */
[----:B------:R-:W-:Y:S01]  /*1950*/  UIADD3 UR6, UR8, 0x4, URZ ;  /* 0x0000000408067890 */ /* 0x000fe2000fffe03f */
[----:B------:R-:W-:Y:S01]  /*1960*/  UMOV UR5, 0x40000040 ;  /* 0x4000004000057882 */ /* 0x000fe20000000000 */
[----:B------:R-:W-:Y:S01]  /*1970*/  UMOV UR7, 0x40000000 ;  /* 0x4000000000077882 */ /* 0x000fe20000000000 */
[----:B------:R-:W-:Y:S02]  /*1980*/  WARPGROUP.DEPBAR.LE gsb0, 0x0 ;  /* 0x00008000000079c5 */ /* 0x000fe40000010000 */
        /* <DEDUP_REMOVED lines=36> */
[----:B------:R-:W-:Y:S03]  /*1bd0*/  HGMMA.64x8x16.F32 R28, gdesc[UR4], R28, gsb0 ;  /* 0x00000000041c79f0 */ /* 0x000fe6000800081c */
[----:B------:R-:W-:Y:S02]  /*1be0*/  WARPGROUP.DEPBAR.LE gsb0, 0x0 ;  /* 0x00008000000079c5 */ /* 0x000fe40000010000 */
[----:B------:R-:W-:Y:S05]  /*1bf0*/  @!P1 BRA `(.L_x_22) ;  /* 0x0000000400809947 */ /* 0x000fea0003800000 */
[----:B------:R-:W-:Y:S01]  /*1c00*/  UIADD3 UR8, UR36, 0x1, URZ ;  /* 0x0000000124087890 */ /* 0x000fe2000fffe03f */
[----:B------:R-:W-:Y:S01]  /*1c10*/  IMAD.U32 R0, RZ, RZ, UR44 ;  /* 0x0000002cff007e24 */ /* 0x000fe2000f8e00ff */
[----:B------:R-:W-:Y:S02]  /*1c20*/  UMOV UR9, UR36 ;  /* 0x0000002400097c82 */ /* 0x000fe40008000000 */
[----:B------:R-:W-:-:S04]  /*1c30*/  UISETP.NE.AND UP0, UPT, UR8, 0xc, UPT ;  /* 0x0000000c0800788c */ /* 0x000fc8000bf05270 */
[----:B------:R-:W-:Y:S02]  /*1c40*/  USEL UR4, URZ, 0x1, UP0 ;  /* 0x000000013f047887 */ /* 0x000fe40008000000 */
[----:B------:R-:W-:Y:S02]  /*1c50*/  USEL UR8, UR8, URZ, UP0 ;  /* 0x0000003f08087287 */ /* 0x000fe40008000000 */
[----:B------:R-:W-:-:S06]  /*1c60*/  ULOP3.LUT UR4, UR37, UR4, URZ, 0x3c, !UPT ;  /* 0x0000000425047292 */ /* 0x000fcc000f8e3c3f */
[----:B------:R-:W-:-:S07]  /*1c70*/  IMAD.U32 R4, RZ, RZ, UR4 ;  /* 0x00000004ff047e24 */ /* 0x000fce000f8e00ff */
.L_x_29:
[----:B01----:R-:W-:Y:S05]  /*1c80*/  @!P0 BRA `(.L_x_23) ;  /* 0x0000000000048947 */ /* 0x003fea0003800000 */
[----:B------:R-:W-:Y:S01]  /*1c90*/  BPT.TRAP 0x1 ;  /* 0x000000040000795c */ /* 0x000fe20000300000 */
.L_x_23:
[----:B------:R-:W-:Y:S01]  /*1ca0*/  ULEA UR4, UR8, UR42, 0x3 ;  /* 0x0000002a08047291 */ /* 0x000fe2000f8e183f */
[----:B------:R-:W-:-:S08]  /*1cb0*/  SHF.L.U32 R2, R4, 0x1f, RZ ;  /* 0x0000001f04027819 */ /* 0x000fd000000006ff */
[----:B------:R0:W1:Y:S01]  /*1cc0*/  SYNCS.PHASECHK.TRANS64.TRYWAIT P1, [UR4], R2 ;  /* 0x00000002ff0075a7 */ /* 0x0000620008020144 */
[----:B------:R-:W-:Y:S05]  /*1cd0*/  @!P0 BRA `(.L_x_24) ;  /* 0x0000000000048947 */ /* 0x000fea0003800000 */
[----:B------:R-:W-:Y:S01]  /*1ce0*/  BPT.TRAP 0x1 ;  /* 0x000000040000795c */ /* 0x000fe20000300000 */
.L_x_24:
[----:B-1----:R-:W-:Y:S05]  /*1cf0*/  @P1 BRA `(.L_x_25) ;  /* 0x0000000000081947 */ /* 0x002fea0003800000 */
[----:B------:R-:W1:Y:S02]  /*1d00*/  SYNCS.PHASECHK.TRANS64.TRYWAIT P1, [UR4], R2 ;  /* 0x00000002ff0075a7 */ /* 0x000e640008020144 */
[----:B-1----:R-:W-:Y:S05]  /*1d10*/  @!P1 BRA `(.L_x_26) ;  /* 0x0000002c000c9947 */ /* 0x002fea0003800000 */
.L_x_25:
[----:B------:R-:W-:Y:S01]  /*1d20*/  ULEA UR11, UR8, UR49, 0xa ;  /* 0x00000031080b7291 */ /* 0x000fe2000f8e503f */
[----:B------:R-:W-:Y:S01]  /*1d30*/  WARPGROUP.ARRIVE ;  /* 0x00000000000079c5 */ /* 0x000fe20000000000 */
[----:B------:R-:W-:Y:S01]  /*1d40*/  ULEA UR10, UR8, UR48, 0x7 ;  /* 0x00000030080a7291 */ /* 0x000fe2000f8e383f */
[----:B------:R-:W-:Y:S01]  /*1d50*/  UMOV UR5, 0x40000040 ;  /* 0x4000004000057882 */ /* 0x000fe20000000000 */
[----:B------:R-:W-:-:S03]  /*1d60*/  UMOV UR7, 0x40000000 ;  /* 0x4000000000077882 */ /* 0x000fc60000000000 */
[----:B------:R-:W-:Y:S02]  /*1d70*/  UMOV UR4, UR11 ;  /* 0x0000000b00047c82 */ /* 0x000fe40008000000 */
[----:B------:R-:W-:Y:S02]  /*1d80*/  UMOV UR6, UR10 ;  /* 0x0000000a00067c82 */ /* 0x000fe40008000000 */
[----:B------:R-:W-:Y:S01]  /*1d90*/  HGMMA.64x8x16.F32 R28, gdesc[UR4], R28, gsb0 ;  /* 0x00000000041c79f0 */ /* 0x000fe2000800081c */
        /* <DEDUP_REMOVED lines=51> */
[----:B------:R-:W-:Y:S01]  /*20d0*/  BPT.TRAP 0x1 ;  /* 0x000000040000795c */ /* 0x000fe20000300000 */
.L_x_27:
[----:B------:R-:W-:Y:S01]  /*20e0*/  ULEA UR4, UR9, UR42, 0x3 ;  /* 0x0000002a09047291 */ /* 0x000fe2000f8e183f */
[----:B------:R-:W-:-:S03]  /*20f0*/  ISETP.GT.U32.AND P1, PT, R16, 0x1, PT ;  /* 0x000000011000780c */ /* 0x000fc60003f24070 */
[----:B------:R-:W-:-:S04]  /*2100*/  UIADD3 UR4, UR4, 0x60, URZ ;  /* 0x0000006004047890 */ /* 0x000fc8000fffe03f */
[----:B------:R-:W-:-:S09]  /*2110*/  UPRMT UR4, URZ, 0x654, UR4 ;  /* 0x000006543f047896 */ /* 0x000fd20008000004 */
[----:B------:R-:W-:Y:S01]  /*2120*/  SYNCS.ARRIVE.TRANS64.RED.A1T0 RZ, [UR4], RZ ;  /* 0x000000ffffff79a7 */ /* 0x000fe20008100404 */
[----:B------:R-:W-:Y:S05]  /*2130*/  @P1 BRA `(.L_x_28) ;  /* 0x0000000000041947 */ /* 0x000fea0003800000 */
[----:B------:R-:W-:Y:S01]  /*2140*/  BPT.TRAP 0x1 ;  /* 0x000000040000795c */ /* 0x000fe20000300000 */
.L_x_28:
[----:B------:R-:W-:Y:S01]  /*2150*/  UIADD3 UR8, UR8, 0x1, URZ ;  /* 0x0000000108087890 */ /* 0x000fe2000fffe03f */
[C---:B------:R-:W-:Y:S01]  /*2160*/  ISETP.GT.AND P1, PT, R0.reuse, 0x1, PT ;  /* 0x000000010000780c */ /* 0x040fe20003f24270 */
[----:B------:R-:W-:Y:S01]  /*2170*/  UIADD3 UR9, UR9, 0x1, URZ ;  /* 0x0000000109097890 */ /* 0x000fe2000fffe03f */
[----:B------:R-:W-:Y:S01]  /*2180*/  VIADD R0, R0, 0xffffffff ;  /* 0xffffffff00007836 */ /* 0x000fe20000000000 */
[----:B------:R-:W-:Y:S02]  /*2190*/  UISETP.NE.AND UP0, UPT, UR8, 0xc, UPT ;  /* 0x0000000c0800788c */ /* 0x000fe4000bf05270 */
[----:B------:R-:W-:Y:S02]  /*21a0*/  UISETP.NE.AND UP1, UPT, UR9, 0xc, UPT ;  /* 0x0000000c0900788c */ /* 0x000fe4000bf25270 */
[----:B------:R-:W-:Y:S02]  /*21b0*/  USEL UR4, URZ, 0x1, UP0 ;  /* 0x000000013f047887 */ /* 0x000fe40008000000 */
[----:B------:R-:W-:-:S02]  /*21c0*/  USEL UR8, UR8, URZ, UP0 ;  /* 0x0000003f08087287 */ /* 0x000fc40008000000 */
[----:B------:R-:W-:Y:S02]  /*21d0*/  USEL UR9, UR9, URZ, UP1 ;  /* 0x0000003f09097287 */ /* 0x000fe40008800000 */
[----:B------:R-:W-:Y:S01]  /*21e0*/  LOP3.LUT R4, R4, UR4, RZ, 0x3c, !PT ;  /* 0x0000000404047c12 */ /* 0x000fe2000f8e3cff */
[----:B------:R-:W-:Y:S09]  /*21f0*/  @P1 BRA `(.L_x_29) ;  /* 0xfffffff800a01947 */ /* 0x000ff2000383ffff */
.L_x_22:
[----:B------:R-:W3:Y:S01]  /*2200*/  LDC R0, c[0x0][0x28c] ;  /* 0x0000a300ff007b82 */ /* 0x000ee20000000800 */
[----:B01----:R-:W-:-:S04]  /*2210*/  IMAD.U32 R2, RZ, RZ, UR46 ;  /* 0x0000002eff027e24 */ /* 0x003fc8000f8e00ff */
[----:B------:R0:W-:Y:S01]  /*2220*/  SYNCS.ARRIVE.TRANS64.A1T0 RZ, [R2+UR43], RZ ;  /* 0x000000ff02ff79a7 */ /* 0x0001e2000810002b */
[----:B---3--:R-:W-:-:S13]  /*2230*/  ISETP.GE.AND P1, PT, R0, 0x1, PT ;  /* 0x000000010000780c */ /* 0x008fda0003f26270 */
[----:B0-----:R-:W-:Y:S05]  /*2240*/  @!P1 BRA `(.L_x_30) ;  /* 0x0000000000349947 */ /* 0x001fea0003800000 */
[----:B------:R-:W-:Y:S05]  /*2250*/  @!P0 BRA `(.L_x_31) ;  /* 0x0000000000048947 */ /* 0x000fea0003800000 */
[----:B------:R-:W-:Y:S01]  /*2260*/  BPT.TRAP 0x1 ;  /* 0x000000040000795c */ /* 0x000fe20000300000 */
.L_x_31:
[----:B------:R-:W-:Y:S01]  /*2270*/  UIADD3 UR6, UR44, UR36, URZ ;  /* 0x000000242c067290 */ /* 0x000fe2000fffe03f */
[----:B------:R-:W-:-:S03]  /*2280*/  ISETP.GT.U32.AND P0, PT, R16, 0x1, PT ;  /* 0x000000011000780c */ /* 0x000fc60003f04070 */
[----:B------:R-:W-:-:S04]  /*2290*/  UIMAD.WIDE.U32 UR4, UR6, -0x55555555, URZ ;  /* 0xaaaaaaab060478a5 */ /* 0x000fc8000f8e003f */
[----:B------:R-:W-:-:S04]  /*22a0*/  USHF.R.U32.HI UR4, URZ, 0x3, UR5 ;  /* 0x000000033f047899 */ /* 0x000fc80008011605 */
[----:B------:R-:W-:-:S04]  /*22b0*/  UIMAD UR6, UR4, -0xc, UR6 ;  /* 0xfffffff4040678a4 */ /* 0x000fc8000f8e0206 */
[----:B------:R-:W-:-:S04]  /*22c0*/  ULEA UR6, UR6, UR42, 0x3 ;  /* 0x0000002a06067291 */ /* 0x000fc8000f8e183f */
[----:B------:R-:W-:-:S04]  /*22d0*/  UIADD3 UR6, UR6, 0x60, URZ ;  /* 0x0000006006067890 */ /* 0x000fc8000fffe03f */
[----:B------:R-:W-:-:S09]  /*22e0*/  UPRMT UR6, URZ, 0x654, UR6 ;  /* 0x000006543f067896 */ /* 0x000fd20008000006 */
[----:B------:R-:W-:Y:S01]  /*22f0*/  SYNCS.ARRIVE.TRANS64.RED.A1T0 RZ, [UR6], RZ ;  /* 0x000000ffffff79a7 */ /* 0x000fe20008100406 */
[----:B------:R-:W-:Y:S05]  /*2300*/  @P0 BRA `(.L_x_30) ;  /* 0x0000000000040947 */ /* 0x000fea0003800000 */
[----:B------:R-:W-:Y:S01]  /*2310*/  BPT.TRAP 0x1 ;  /* 0x000000040000795c */ /* 0x000fe20000300000 */
.L_x_30:
[----:B------:R-:W-:Y:S01]  /*2320*/  SHF.L.U32 R0, R46, 0x1f, RZ ;  /* 0x0000001f2e007819 */ /* 0x000fe200000006ff */
[----:B------:R-:W-:Y:S01]  /*2330*/  UIADD3 UR36, UR41, UR36, URZ ;  /* 0x0000002429247290 */ /* 0x000fe2000fffe03f */
[----:B------:R-:W0:Y:S01]  /*2340*/  LDC R9, c[0x0][0x288] ;  /* 0x0000a200ff097b82 */ /* 0x000e220000000800 */
[----:B------:R-:W-:Y:S01]  /*2350*/  UISETP.GE.U32.AND UP1, UPT, UR41, 0xc, UPT ;  /* 0x0000000c2900788c */ /* 0x000fe2000bf26070 */
[----:B------:R-:W-:Y:S01]  /*2360*/  IMAD.SHL.U32 R4, R34, 0x2, RZ ;  /* 0x0000000222047824 */ /* 0x000fe200078e00ff */
[----:B------:R-:W-:Y:S02]  /*2370*/  UISETP.GT.U32.AND UP0, UPT, UR36, 0xb, UPT ;  /* 0x0000000b2400788c */ /* 0x000fe4000bf04070 */
[----:B------:R-:W-:Y:S02]  /*2380*/  UIMAD.WIDE.U32 UR4, UR36, -0x55555555, URZ ;  /* 0xaaaaaaab240478a5 */ /* 0x000fe4000f8e003f */
[----:B------:R-:W-:Y:S01]  /*2390*/  UISETP.LT.U32.AND UP0, UPT, UR41, 0xc, UP0 ;  /* 0x0000000c2900788c */ /* 0x000fe20008701070 */
[----:B------:R-:W1:Y:S01]  /*23a0*/  SYNCS.PHASECHK.TRANS64.TRYWAIT P0, [UR45+0x8], R0 ;  /* 0x00000800ff0075a7 */ /* 0x000e62000800016d */
[----:B------:R-:W-:Y:S01]  /*23b0*/  USHF.R.U32.HI UR4, URZ, 0x3, UR5 ;  /* 0x000000033f047899 */ /* 0x000fe20008011605 */
[----:B------:R-:W-:Y:S01]  /*23c0*/  SHF.R.S32.HI R5, RZ, 0x1f, R4 ;  /* 0x0000001fff057819 */ /* 0x000fe20000011404 */
[----:B------:R-:W-:-:S02]  /*23d0*/  USEL UR6, URZ, 0x1, !UP0 ;  /* 0x000000013f067887 */ /* 0x000fc4000c000000 */
[----:B------:R-:W-:Y:S02]  /*23e0*/  UIMAD UR36, UR4, -0xc, UR36 ;  /* 0xfffffff4042478a4 */ /* 0x000fe4000f8e0224 */
[----:B------:R-:W-:-:S04]  /*23f0*/  ULOP3.LUT UR37, UR37, UR6, URZ, 0x3c, !UPT ;  /* 0x0000000625257292 */ /* 0x000fc8000f8e3c3f */
[----:B------:R-:W-:Y:S01]  /*2400*/  @UP1 ULOP3.LUT UR37, UR37, 0x1, UR4, 0x78, !UPT ;  /* 0x0000000125251892 */ /* 0x000fe2000f8e7804 */
[----:B01----:R-:W-:Y:S11]  /*2410*/  @!P0 BRA `(.L_x_32) ;  /* 0x0000002400648947 */ /* 0x003ff60003800000 */
.L_x_74:
[----:B0-----:R-:W-:Y:S01]  /*2420*/  IMAD.SHL.U32 R0, R22, 0x40, RZ ;  /* 0x0000004016007824 */ /* 0x001fe200078e00ff */
[----:B------:R-:W-:Y:S01]  /*2430*/  ULDC UR6, c[0x0][0x284] ;  /* 0x0000a10000067ab9 */ /* 0x000fe20000000800 */
[----:B------:R-:W-:Y:S01]  /*2440*/  IMAD.SHL.U32 R10, R23, 0x8, RZ ;  /* 0x00000008170a7824 */ /* 0x000fe200078e00ff */
[----:B------:R-:W-:Y:S01]  /*2450*/  SHF.R.S32.HI R13, RZ, 0x1f, R25 ;  /* 0x0000001fff0d7819 */ /* 0x000fe20000011419 */
[----:B------:R-:W-:Y:S01]  /*2460*/  ULDC.64 UR4, c[0x0][0x5d0] ;  /* 0x0001740000047ab9 */ /* 0x000fe20000000a00 */
[----:B------:R-:W-:Y:S01]  /*2470*/  ISETP.GE.AND P0, PT, R0, UR6, PT ;  /* 0x0000000600007c0c */ /* 0x000fe2000bf06270 */
[----:B------:R-:W-:Y:S01]  /*2480*/  IMAD.WIDE.U32 R2, R25, UR4, R4 ;  /* 0x0000000419027c25 */ /* 0x000fe2000f8e0004 */
[----:B------:R-:W-:Y:S02]  /*2490*/  SHF.R.S32.HI R11, RZ, 0x1f, R10 ;  /* 0x0000001fff0b7819 */ /* 0x000fe4000001140a */
[C---:B------:R-:W-:Y:S01]  /*24a0*/  ISETP.GE.OR P0, PT, R10.reuse, R9, P0 ;  /* 0x000000090a00720c */ /* 0x040fe20000706670 */
[----:B------:R-:W-:Y:S01]  /*24b0*/  IMAD R6, R13, UR4, RZ ;  /* 0x000000040d067c24 */ /* 0x000fe2000f8e02ff */
[----:B------:R-:W-:-:S03]  /*24c0*/  IADD3 R2, P1, R10, R2, RZ ;  /* 0x000000020a027210 */ /* 0x000fc60007f3e0ff */
[----:B------:R-:W-:-:S05]  /*24d0*/  IMAD R7, R25, UR5, R6 ;  /* 0x0000000519077c24 */ /* 0x000fca000f8e0206 */
[----:B------:R-:W-:-:S03]  /*24e0*/  IADD3.X R3, R11, R3, R7, P1, !PT ;  /* 0x000000030b037210 */ /* 0x000fc60000ffe407 */
[----:B------:R-:W-:Y:S05]  /*24f0*/  @P0 BRA `(.L_x_33) ;  /* 0x0000000400e80947 */ /* 0x000fea0003800000 */
[----:B------:R-:W0:Y:S01]  /*2500*/  LDC.64 R36, c[0x0][0x5c8] ;  /* 0x00017200ff247b82 */ /* 0x000e220000000a00 */
[----:B-----5:R-:W-:Y:S01]  /*2510*/  FSETP.NEU.AND P0, PT, R27, RZ, PT ;  /* 0x000000ff1b00720b */ /* 0x020fe20003f0d000 */
[----:B------:R-:W-:Y:S01]  /*2520*/  IMAD.WIDE R22, R22, 0x40, R32 ;  /* 0x0000004016167825 */ /* 0x000fe200078e0220 */
[----:B------:R-:W-:Y:S03]  /*2530*/  BSSY B0, `(.L_x_33) ;  /* 0x0000076000007945 */ /* 0x000fe60003800000 */
[----:B------:R-:W-:Y:S02]  /*2540*/  IMAD R7, R34, -0x2, R9 ;  /* 0xfffffffe22077824 */ /* 0x000fe400078e0209 */
[----:B------:R-:W-:Y:S02]  /*2550*/  IMAD.IADD R42, R35, 0x1, -R0 ;  /* 0x00000001232a7824 */ /* 0x000fe400078e0a00 */
[----:B------:R-:W-:-:S02]  /*2560*/  IMAD.IADD R44, R7, 0x1, -R10 ;  /* 0x00000001072c7824 */ /* 0x000fc400078e0a0a */
[-C--:B0-----:R-:W-:Y:S02]  /*2570*/  IMAD R6, R23, R36.reuse, RZ ;  /* 0x0000002417067224 */ /* 0x081fe400078e02ff */
[----:B------:R-:W-:-:S04]  /*2580*/  IMAD.WIDE.U32 R14, R22, R36, R2 ;  /* 0x00000024160e7225 */ /* 0x000fc800078e0002 */
[----:B------:R-:W-:-:S04]  /*2590*/  IMAD R3, R22, R37, R6 ;  /* 0x0000002516037224 */ /* 0x000fc800078e0206 */
[----:B------:R-:W-:Y:S01]  /*25a0*/  IMAD.IADD R43, R15, 0x1, R3 ;  /* 0x000000010f2b7824 */ /* 0x000fe200078e0203 */
[----:B------:R-:W-:Y:S06]  /*25b0*/  @!P0 BRA `(.L_x_34) ;  /* 0x00000004004c8947 */ /* 0x000fec0003800000 */
[----:B------:R-:W0:Y:S01]  /*25c0*/  LDC.64 R20, c[0x0][0x5b8] ;  /* 0x00016e00ff147b82 */ /* 0x000e220000000a00 */
[----:B------:R-:W-:-:S07]  /*25d0*/  ULDC.64 UR4, c[0x0][0x5c0] ;  /* 0x0001700000047ab9 */ /* 0x000fce0000000a00 */
[----:B------:R-:W1:Y:S08]  /*25e0*/  LDC.64 R38, c[0x0][0x5b0] ;  /* 0x00016c00ff267b82 */ /* 0x000e700000000a00 */
[----:B------:R-:W3:Y:S01]  /*25f0*/  LDC.64 R40, c[0x0][0x5a8] ;  /* 0x00016a00ff287b82 */ /* 0x000ee20000000a00 */
[-C--:B0-----:R-:W-:Y:S02]  /*2600*/  IMAD R0, R13, R20.reuse, RZ ;  /* 0x000000140d007224 */ /* 0x081fe400078e02ff */
[----:B------:R-:W-:-:S04]  /*2610*/  IMAD.WIDE.U32 R2, R25, R20, R4 ;  /* 0x0000001419027225 */ /* 0x000fc800078e0004 */
[----:B------:R-:W-:Y:S01]  /*2620*/  IMAD R21, R25, R21, R0 ;  /* 0x0000001519157224 */ /* 0x000fe200078e0200 */
[----:B------:R-:W-:Y:S01]  /*2630*/  IADD3 R6, P0, R10, R2, RZ ;  /* 0x000000020a067210 */ /* 0x000fe20007f1e0ff */
[----:B-1----:R-:W-:-:S03]  /*2640*/  IMAD R0, R23, R38, RZ ;  /* 0x0000002617007224 */ /* 0x002fc600078e02ff */
[----:B------:R-:W-:Y:S01]  /*2650*/  IADD3.X R7, R11, R3, R21, P0, !PT ;  /* 0x000000030b077210 */ /* 0x000fe200007fe415 */
[----:B------:R-:W-:Y:S01]  /*2660*/  IMAD R15, R22, R39, R0 ;  /* 0x00000027160f7224 */ /* 0x000fe200078e0200 */
[----:B------:R-:W-:Y:S01]  /*2670*/  ISETP.GT.AND P0, PT, R42, RZ, PT ;  /* 0x000000ff2a00720c */ /* 0x000fe20003f04270 */
[----:B------:R-:W-:-:S03]  /*2680*/  IMAD.WIDE.U32 R2, R22, R38, R6 ;  /* 0x0000002616027225 */ /* 0x000fc600078e0006 */
[----:B------:R-:W-:Y:S01]  /*2690*/  ISETP.GT.AND P1, PT, R44, RZ, P0 ;  /* 0x000000ff2c00720c */ /* 0x000fe20000724270 */
[----:B------:R-:W-:Y:S01]  /*26a0*/  IMAD.IADD R0, R3, 0x1, R15 ;  /* 0x0000000103007824 */ /* 0x000fe200078e020f */
[----:B---3--:R-:W-:-:S04]  /*26b0*/  LEA R8, P2, R2, R40, 0x1 ;  /* 0x0000002802087211 */ /* 0x008fc800078408ff */
[----:B------:R-:W-:-:S07]  /*26c0*/  LEA.HI.X R9, R2, R41, R0, 0x1, P2 ;  /* 0x0000002902097211 */ /* 0x000fce00010f0c00 */
[----:B------:R0:W3:Y:S01]  /*26d0*/  @P1 LDG.E.LTC128B.U16 R0, desc[UR50][R8.64] ;  /* 0x0000003208001981 */ /* 0x0000e2000c1e1520 */
[----:B------:R-:W-:Y:S01]  /*26e0*/  IMAD.WIDE.U32 R2, R22, R38, R10 ;  /* 0x0000002616027225 */ /* 0x000fe200078e000a */
[----:B------:R-:W-:Y:S01]  /*26f0*/  ISETP.GT.AND P0, PT, R44, 0x1, P0 ;  /* 0x000000012c00780c */ /* 0x000fe20000704270 */
[----:B------:R-:W-:Y:S01]  /*2700*/  BSSY B1, `(.L_x_35) ;  /* 0x0000012000017945 */ /* 0x000fe20003800000 */
[----:B------:R-:W-:-:S04]  /*2710*/  IADD3 R12, P2, R4, R2, RZ ;  /* 0x00000002040c7210 */ /* 0x000fc80007f5e0ff */
[----:B------:R-:W-:-:S03]  /*2720*/  IADD3.X R13, R5, R15, R3, P2, !PT ;  /* 0x0000000f050d7210 */ /* 0x000fc600017fe403 */
[----:B------:R-:W-:-:S04]  /*2730*/  IMAD.WIDE.U32 R12, R25, R20, R12 ;  /* 0x00000014190c7225 */ /* 0x000fc800078e000c */
[----:B0-----:R-:W-:Y:S01]  /*2740*/  IMAD.IADD R9, R21, 0x1, R13 ;  /* 0x0000000115097824 */ /* 0x001fe200078e020d */
[----:B------:R-:W-:Y:S01]  /*2750*/  SHF.L.U64.HI R13, R38, 0x3, R39 ;  /* 0x00000003260d7819 */ /* 0x000fe20000010227 */
[----:B---3--:R-:W-:-:S05]  /*2760*/  HADD2.F32 R2, -RZ, R0.H0_H0 ;  /* 0x20000000ff027230 */ /* 0x008fca0000004100 */
[----:B------:R-:W-:Y:S01]  /*2770*/  FMUL R3, R2, R27 ;  /* 0x0000001b02037220 */ /* 0x000fe20000400000 */
[----:B------:R-:W-:-:S03]  /*2780*/  LEA R2, P2, R14, UR4, 0x1 ;  /* 0x000000040e027c11 */ /* 0x000fc6000f8408ff */
[----:B------:R-:W-:Y:S01]  /*2790*/  FFMA R28, R28, R26, R3 ;  /* 0x0000001a1c1c7223 */ /* 0x000fe20000000003 */
[----:B------:R-:W-:Y:S02]  /*27a0*/  LEA.HI.X R3, R14, UR5, R43, 0x1, P2 ;  /* 0x000000050e037c11 */ /* 0x000fe400090f0c2b */
[C---:B------:R-:W-:Y:S02]  /*27b0*/  LEA R8, P2, R12.reuse, R40, 0x1 ;  /* 0x000000280c087211 */ /* 0x040fe400078408ff */
[----:B------:R-:W-:Y:S02]  /*27c0*/  F2FP.F16.F32.PACK_AB R28, RZ, R28 ;  /* 0x0000001cff1c723e */ /* 0x000fe400000000ff */
[----:B------:R-:W-:Y:S01]  /*27d0*/  LEA.HI.X R9, R12, R41, R9, 0x1, P2 ;  /* 0x000000290c097211 */ /* 0x000fe200010f0c09 */
[----:B------:R-:W-:Y:S02]  /*27e0*/  IMAD.SHL.U32 R12, R38, 0x8, RZ ;  /* 0x00000008260c7824 */ /* 0x000fe400078e00ff */
[----:B------:R0:W-:Y:S01]  /*27f0*/  @P1 STG.E.U16 desc[UR50][R2.64], R28 ;  /* 0x0000001c02001986 */ /* 0x0001e2000c101532 */
[----:B------:R-:W-:Y:S05]  /*2800*/  @!P0 BRA `(.L_x_36) ;  /* 0x0000000000048947 */ /* 0x000fea0003800000 */
[----:B------:R1:W5:Y:S02]  /*2810*/  LDG.E.LTC128B.U16 R0, desc[UR50][R8.64+0x2] ;  /* 0x0000023208007981 */ /* 0x000364000c1e1520 */
.L_x_36:
[----:B------:R-:W-:Y:S05]  /*2820*/  BSYNC B1 ;  /* 0x0000000000017941 */ /* 0x000fea0003800000 */
.L_x_35:
[----:B-1---5:R-:W-:Y:S01]  /*2830*/  HADD2.F32 R8, -RZ, R0.H0_H0 ;  /* 0x20000000ff087230 */ /* 0x022fe20000004100 */
[----:B------:R-:W-:Y:S01]  /*2840*/  ISETP.GT.AND P1, PT, R42, 0x8, PT ;  /* 0x000000082a00780c */ /* 0x000fe20003f24270 */
[----:B------:R-:W-:-:S04]  /*2850*/  IMAD.WIDE.U32 R12, R22, R38, R12 ;  /* 0x00000026160c7225 */ /* 0x000fc800078e000c */
[----:B------:R-:W-:Y:S01]  /*2860*/  FMUL R8, R8, R27 ;  /* 0x0000001b08087220 */ /* 0x000fe20000400000 */
[----:B------:R-:W-:Y:S01]  /*2870*/  IMAD.IADD R23, R15, 0x1, R13 ;  /* 0x000000010f177824 */ /* 0x000fe200078e020d */
[----:B------:R-:W-:Y:S02]  /*2880*/  IADD3 R9, P3, R6, R12, RZ ;  /* 0x0000000c06097210 */ /* 0x000fe40007f7e0ff */
[----:B------:R-:W-:Y:S01]  /*2890*/  FFMA R8, R29, R26, R8 ;  /* 0x0000001a1d087223 */ /* 0x000fe20000000008 */
[----:B------:R-:W-:Y:S02]  /*28a0*/  ISETP.GT.AND P2, PT, R44, RZ, P1 ;  /* 0x000000ff2c00720c */ /* 0x000fe40000f44270 */
[----:B------:R-:W-:Y:S01]  /*28b0*/  IMAD.X R14, R23, 0x1, R7, P3 ;  /* 0x00000001170e7824 */ /* 0x000fe200018e0607 */
[----:B------:R-:W-:Y:S02]  /*28c0*/  LEA R6, P3, R9, R40, 0x1 ;  /* 0x0000002809067211 */ /* 0x000fe400078608ff */
[----:B------:R-:W-:-:S02]  /*28d0*/  F2FP.F16.F32.PACK_AB R8, RZ, R8 ;  /* 0x00000008ff08723e */ /* 0x000fc400000000ff */
[----:B------:R-:W-:Y:S01]  /*28e0*/  LEA.HI.X R7, R9, R41, R14, 0x1, P3 ;  /* 0x0000002909077211 */ /* 0x000fe200018f0c0e */
[----:B------:R-:W-:Y:S01]  /*28f0*/  @P0 IMAD.MOV.U32 R9, RZ, RZ, R3 ;  /* 0x000000ffff090224 */ /* 0x000fe200078e0003 */
[----:B------:R-:W-:Y:S01]  /*2900*/  PRMT R22, R8, 0x7610, R22 ;  /* 0x0000761008167816 */ /* 0x000fe20000000016 */
[----:B------:R-:W-:Y:S01]  /*2910*/  @P0 IMAD.MOV.U32 R8, RZ, RZ, R2 ;  /* 0x000000ffff080224 */ /* 0x000fe200078e0002 */
[----:B------:R-:W-:-:S04]  /*2920*/  PRMT R14, R0, 0x7610, R14 ;  /* 0x00007610000e7816 */ /* 0x000fc8000000000e */
[----:B------:R1:W-:Y:S04]  /*2930*/  @P0 STG.E.U16 desc[UR50][R8.64+0x2], R22 ;  /* 0x0000021608000986 */ /* 0x0003e8000c101532 */
[----:B------:R3:W4:Y:S01]  /*2940*/  @P2 LDG.E.LTC128B.U16 R14, desc[UR50][R6.64] ;  /* 0x00000032060e2981 */ /* 0x000722000c1e1520 */
[C---:B------:R-:W-:Y:S01]  /*2950*/  SHF.L.U64.HI R15, R36.reuse, 0x4, R37 ;  /* 0x00000004240f7819 */ /* 0x040fe20000010225 */
[----:B------:R-:W-:Y:S01]  /*2960*/  BSSY B1, `(.L_x_37) ;  /* 0x0000011000017945 */ /* 0x000fe20003800000 */
[----:B0-----:R-:W-:Y:S02]  /*2970*/  LEA R2, P0, R36, R2, 0x4 ;  /* 0x0000000224027211 */ /* 0x001fe400078020ff */
[----:B------:R-:W-:Y:S02]  /*2980*/  IADD3 R4, P3, P4, R4, R12, R10 ;  /* 0x0000000c04047210 */ /* 0x000fe40007c7e00a */
[----:B------:R-:W-:Y:S01]  /*2990*/  ISETP.GT.AND P1, PT, R44, 0x1, P1 ;  /* 0x000000012c00780c */ /* 0x000fe20000f24270 */
[----:B------:R-:W-:Y:S01]  /*29a0*/  IMAD.X R3, R15, 0x1, R3, P0 ;  /* 0x000000010f037824 */ /* 0x000fe200000e0603 */
[----:B------:R-:W-:-:S03]  /*29b0*/  IADD3.X R5, R5, R23, R11, P3, P4 ;  /* 0x0000001705057210 */ /* 0x000fc60001fe840b */
[----:B------:R-:W-:-:S03]  /*29c0*/  IMAD.WIDE.U32 R4, R25, R20, R4 ;  /* 0x0000001419047225 */ /* 0x000fc600078e0004 */
[----:B---3--:R-:W-:Y:S01]  /*29d0*/  LEA R6, P0, R4, R40, 0x1 ;  /* 0x0000002804067211 */ /* 0x008fe200078008ff */
[----:B----4-:R-:W-:-:S05]  /*29e0*/  HADD2.F32 R0, -RZ, R14.H0_H0 ;  /* 0x2000000eff007230 */ /* 0x010fca0000004100 */
[----:B------:R-:W-:Y:S01]  /*29f0*/  FMUL R13, R0, R27 ;  /* 0x0000001b000d7220 */ /* 0x000fe20000400000 */
[----:B------:R-:W-:-:S03]  /*2a00*/  IMAD.IADD R0, R21, 0x1, R5 ;  /* 0x0000000115007824 */ /* 0x000fc600078e0205 */
[----:B------:R-:W-:Y:S02]  /*2a10*/  FFMA R13, R30, R26, R13 ;  /* 0x0000001a1e0d7223 */ /* 0x000fe4000000000d */
[----:B------:R-:W-:-:S03]  /*2a20*/  LEA.HI.X R7, R4, R41, R0, 0x1, P0 ;  /* 0x0000002904077211 */ /* 0x000fc600000f0c00 */
[----:B------:R-:W-:-:S05]  /*2a30*/  F2FP.F16.F32.PACK_AB R13, RZ, R13 ;  /* 0x0000000dff0d723e */ /* 0x000fca00000000ff */
[----:B------:R1:W-:Y:S01]  /*2a40*/  @P2 STG.E.U16 desc[UR50][R2.64], R13 ;  /* 0x0000000d02002986 */ /* 0x0003e2000c101532 */
[----:B------:R-:W-:Y:S05]  /*2a50*/  @!P1 BRA `(.L_x_38) ;  /* 0x0000000000049947 */ /* 0x000fea0003800000 */
[----:B------:R0:W5:Y:S02]  /*2a60*/  LDG.E.LTC128B.U16 R14, desc[UR50][R6.64+0x2] ;  /* 0x00000232060e7981 */ /* 0x000164000c1e1520 */
.L_x_38:
[----:B------:R-:W-:Y:S05]  /*2a70*/  BSYNC B1 ;  /* 0x0000000000017941 */ /* 0x000fea0003800000 */
.L_x_37:
[----:B------:R-:W-:Y:S05]  /*2a80*/  @!P1 BRA `(.L_x_39) ;  /* 0x0000000000809947 */ /* 0x000fea0003800000 */
[----:B-----5:R-:W-:-:S05]  /*2a90*/  HADD2.F32 R14, -RZ, R14.H0_H0 ;  /* 0x2000000eff0e7230 */ /* 0x020fca0000004100 */
[----:B------:R-:W-:-:S04]  /*2aa0*/  FMUL R14, R14, R27 ;  /* 0x0000001b0e0e7220 */ /* 0x000fc80000400000 */
[----:B------:R-:W-:-:S05]  /*2ab0*/  FFMA R14, R31, R26, R14 ;  /* 0x0000001a1f0e7223 */ /* 0x000fca000000000e */
[----:B------:R-:W-:-:S05]  /*2ac0*/  F2FP.F16.F32.PACK_AB R14, RZ, R14 ;  /* 0x0000000eff0e723e */ /* 0x000fca00000000ff */
[----:B------:R3:W-:Y:S01]  /*2ad0*/  STG.E.U16 desc[UR50][R2.64+0x2], R14 ;  /* 0x0000020e02007986 */ /* 0x0007e2000c101532 */
[----:B------:R-:W-:Y:S05]  /*2ae0*/  BRA `(.L_x_39) ;  /* 0x0000000000687947 */ /* 0x000fea0003800000 */
.L_x_34:
[----:B------:R-:W-:Y:S01]  /*2af0*/  ISETP.GT.AND P0, PT, R42, RZ, PT ;  /* 0x000000ff2a00720c */ /* 0x000fe20003f04270 */
[----:B------:R-:W-:Y:S01]  /*2b00*/  ULDC.64 UR4, c[0x0][0x5c0] ;  /* 0x0001700000047ab9 */ /* 0x000fe20000000a00 */
[-C--:B------:R-:W-:Y:S01]  /*2b10*/  FMUL R28, R28, R26.reuse ;  /* 0x0000001a1c1c7220 */ /* 0x080fe20000400000 */
[----:B------:R-:W-:Y:S01]  /*2b20*/  LEA R2, P3, R14, UR4, 0x1 ;  /* 0x000000040e027c11 */ /* 0x000fe2000f8608ff */
[-C--:B------:R-:W-:Y:S01]  /*2b30*/  FMUL R29, R29, R26.reuse ;  /* 0x0000001a1d1d7220 */ /* 0x080fe20000400000 */
[----:B------:R-:W-:Y:S01]  /*2b40*/  ISETP.GT.AND P2, PT, R44, RZ, P0 ;  /* 0x000000ff2c00720c */ /* 0x000fe20000744270 */
[-C--:B------:R-:W-:Y:S01]  /*2b50*/  FMUL R30, R30, R26.reuse ;  /* 0x0000001a1e1e7220 */ /* 0x080fe20000400000 */
[----:B------:R-:W-:Y:S01]  /*2b60*/  ISETP.GT.AND P1, PT, R42, 0x8, PT ;  /* 0x000000082a00780c */ /* 0x000fe20003f24270 */
[----:B------:R-:W-:Y:S01]  /*2b70*/  FMUL R31, R31, R26 ;  /* 0x0000001a1f1f7220 */ /* 0x000fe20000400000 */
[----:B------:R-:W-:Y:S02]  /*2b80*/  F2FP.F16.F32.PACK_AB R28, RZ, R28 ;  /* 0x0000001cff1c723e */ /* 0x000fe400000000ff */
[----:B------:R-:W-:-:S02]  /*2b90*/  LEA.HI.X R3, R14, UR5, R43, 0x1, P3 ;  /* 0x000000050e037c11 */ /* 0x000fc400098f0c2b */
[C---:B------:R-:W-:Y:S02]  /*2ba0*/  ISETP.GT.AND P0, PT, R44.reuse, 0x1, P0 ;  /* 0x000000012c00780c */ /* 0x040fe40000704270 */
[C---:B------:R-:W-:Y:S02]  /*2bb0*/  ISETP.GT.AND P3, PT, R44.reuse, RZ, P1 ;  /* 0x000000ff2c00720c */ /* 0x040fe40000f64270 */
[----:B------:R-:W-:Y:S01]  /*2bc0*/  ISETP.GT.AND P1, PT, R44, 0x1, P1 ;  /* 0x000000012c00780c */ /* 0x000fe20000f24270 */
[----:B------:R-:W-:Y:S01]  /*2bd0*/  @P2 STG.E.U16 desc[UR50][R2.64], R28 ;  /* 0x0000001c02002986 */ /* 0x000fe2000c101532 */
[C---:B------:R-:W-:Y:S02]  /*2be0*/  SHF.L.U64.HI R37, R36.reuse, 0x4, R37 ;  /* 0x0000000424257819 */ /* 0x040fe40000010225 */
[----:B------:R-:W-:Y:S02]  /*2bf0*/  LEA R4, P2, R36, R2, 0x4 ;  /* 0x0000000224047211 */ /* 0x000fe400078420ff */
[----:B------:R-:W-:-:S02]  /*2c00*/  F2FP.F16.F32.PACK_AB R29, RZ, R29 ;  /* 0x0000001dff1d723e */ /* 0x000fc400000000ff */
[----:B------:R-:W-:Y:S01]  /*2c10*/  F2FP.F16.F32.PACK_AB R30, RZ, R30 ;  /* 0x0000001eff1e723e */ /* 0x000fe200000000ff */
[----:B------:R-:W-:Y:S01]  /*2c20*/  IMAD.X R5, R37, 0x1, R3, P2 ;  /* 0x0000000125057824 */ /* 0x000fe200010e0603 */
[----:B------:R-:W-:Y:S01]  /*2c30*/  F2FP.F16.F32.PACK_AB R31, RZ, R31 ;  /* 0x0000001fff1f723e */ /* 0x000fe200000000ff */
[----:B------:R0:W-:Y:S04]  /*2c40*/  @P0 STG.E.U16 desc[UR50][R2.64+0x2], R29 ;  /* 0x0000021d02000986 */ /* 0x0001e8000c101532 */
[----:B------:R1:W-:Y:S01]  /*2c50*/  @P3 STG.E.U16 desc[UR50][R4.64], R30 ;  /* 0x0000001e04003986 */ /* 0x0003e2000c101532 */
[----:B0-----:R-:W-:Y:S02]  /*2c60*/  @P1 IMAD.MOV.U32 R2, RZ, RZ, R4 ;  /* 0x000000ffff021224 */ /* 0x001fe400078e0004 */
[----:B------:R-:W-:-:S05]  /*2c70*/  @P1 IMAD.MOV.U32 R3, RZ, RZ, R5 ;  /* 0x000000ffff031224 */ /* 0x000fca00078e0005 */
[----:B------:R1:W-:Y:S02]  /*2c80*/  @P1 STG.E.U16 desc[UR50][R2.64+0x2], R31 ;  /* 0x0000021f02001986 */ /* 0x0003e4000c101532 */
.L_x_39:
[----:B------:R-:W-:Y:S05]  /*2c90*/  BSYNC B0 ;  /* 0x0000000000007941 */ /* 0x000fea0003800000 */
.L_x_33:
[----:B------:R-:W-:Y:S01]  /*2ca0*/  IMAD.U32 R0, RZ, RZ, UR47 ;  /* 0x0000002fff007e24 */ /* 0x000fe2000f8e00ff */
[----:B------:R-:W-:Y:S01]  /*2cb0*/  ULDC.64 UR4, c[0x0][0x650] ;  /* 0x0001940000047ab9 */ /* 0x000fe20000000a00 */
[C---:B-123--:R-:W-:Y:S02]  /*2cc0*/  IMAD.WIDE.U32 R2, R24.reuse, UR38, RZ ;  /* 0x0000002618027c25 */ /* 0x04efe4000f8e00ff */
[----:B------:R1:W-:Y:S02]  /*2cd0*/  SYNCS.ARRIVE.TRANS64.A1T0 RZ, [R0+UR43], RZ ;  /* 0x000000ff00ff79a7 */ /* 0x0003e4000810002b */
[----:B------:R-:W-:Y:S01]  /*2ce0*/  IMAD R5, R24, UR39, RZ ;  /* 0x0000002718057c24 */ /* 0x000fe2000f8e02ff */
[----:B------:R-:W-:Y:S01]  /*2cf0*/  LEA R18, P0, R2, R18, 0x1 ;  /* 0x0000001202127211 */ /* 0x000fe200078008ff */
[----:B------:R-:W-:Y:S02]  /*2d00*/  IMAD.MOV.U32 R22, RZ, RZ, -0x1 ;  /* 0xffffffffff167424 */ /* 0x000fe400078e00ff */
[----:B------:R-:W-:-:S02]  /*2d10*/  IMAD.MOV.U32 R23, RZ, RZ, -0x1 ;  /* 0xffffffffff177424 */ /* 0x000fc400078e00ff */
[----:B-1----:R-:W-:Y:S02]  /*2d20*/  IMAD.IADD R0, R5, 0x1, R3 ;  /* 0x0000000105007824 */ /* 0x002fe400078e0203 */
[----:B------:R-:W-:-:S03]  /*2d30*/  IMAD.MOV.U32 R25, RZ, RZ, -0x1 ;  /* 0xffffffffff197424 */ /* 0x000fc600078e00ff */
[--C-:B------:R-:W-:Y:S02]  /*2d40*/  LEA.HI.X R17, R2, R17, R0.reuse, 0x1, P0 ;  /* 0x0000001102117211 */ /* 0x100fe400000f0c00 */
[----:B------:R-:W-:Y:S02]  /*2d50*/  ISETP.GE.U32.AND P0, PT, R18, UR4, PT ;  /* 0x0000000412007c0c */ /* 0x000fe4000bf06070 */
[----:B------:R-:W-:Y:S02]  /*2d60*/  PRMT R0, RZ, 0x7610, R0 ;  /* 0x00007610ff007816 */ /* 0x000fe40000000000 */
[----:B------:R-:W-:-:S13]  /*2d70*/  ISETP.GE.U32.AND.EX P0, PT, R17, UR5, PT, P0 ;  /* 0x0000000511007c0c */ /* 0x000fda000bf06100 */
[----:B------:R-:W-:Y:S05]  /*2d80*/  @P0 BRA `(.L_x_40) ;  /* 0x00000004006c0947 */ /* 0x000fea0003800000 */
[----:B------:R-:W1:Y:S01]  /*2d90*/  S2R R10, SR_CTAID.X ;  /* 0x00000000000a7919 */ /* 0x000e620000002500 */
[----:B------:R-:W2:Y:S01]  /*2da0*/  LDC.64 R8, c[0x0][0x628] ;  /* 0x00018a00ff087b82 */ /* 0x000ea20000000a00 */
[----:B------:R-:W-:Y:S01]  /*2db0*/  ULDC UR4, c[0x0][0x150] ;  /* 0x0000540000047ab9 */ /* 0x000fe20000000800 */
[----:B0-----:R-:W-:Y:S01]  /*2dc0*/  IMAD.MOV.U32 R6, RZ, RZ, R18 ;  /* 0x000000ffff067224 */ /* 0x001fe200078e0012 */
[----:B------:R-:W0:Y:S01]  /*2dd0*/  S2R R20, SR_CTAID.Y ;  /* 0x0000000000147919 */ /* 0x000e220000002600 */
[----:B------:R-:W-:-:S04]  /*2de0*/  IMAD.MOV.U32 R7, RZ, RZ, R17 ;  /* 0x000000ffff077224 */ /* 0x000fc800078e0011 */
[----:B------:R-:W3:Y:S08]  /*2df0*/  LDC R15, c[0x0][0x144] ;  /* 0x00005100ff0f7b82 */ /* 0x000ef00000000800 */
[----:B------:R-:W4:Y:S08]  /*2e00*/  LDC R0, c[0x0][0x630] ;  /* 0x00018c00ff007b82 */ /* 0x000f300000000800 */
[----:B------:R-:W0:Y:S01]  /*2e10*/  LDC.64 R12, c[0x0][0x620] ;  /* 0x00018800ff0c7b82 */ /* 0x000e220000000a00 */
[----:B--2---:R-:W-:-:S04]  /*2e20*/  ISETP.NE.U32.AND P0, PT, R8, RZ, PT ;  /* 0x000000ff0800720c */ /* 0x004fc80003f05070 */
[----:B------:R-:W-:Y:S02]  /*2e30*/  ISETP.NE.AND.EX P0, PT, R9, RZ, PT, P0 ;  /* 0x000000ff0900720c */ /* 0x000fe40003f05300 */
[----:B-1----:R-:W-:-:S05]  /*2e40*/  I2FP.F32.U32 R2, R10 ;  /* 0x0000000a00027245 */ /* 0x002fca0000201000 */
[----:B------:R-:W-:-:S04]  /*2e50*/  FMUL R2, R2, UR4 ;  /* 0x0000000402027c20 */ /* 0x000fc80008400000 */
[----:B-----5:R1:W2:Y:S02]  /*2e60*/  F2I.U32.TRUNC.NTZ R14, R2 ;  /* 0x00000002000e7305 */ /* 0x0202a4000020f000 */
[----:B---34-:R-:W-:Y:S05]  /*2e70*/  @!P0 BRA `(.L_x_41) ;  /* 0x0000000000288947 */ /* 0x018fea0003800000 */
[----:B------:R-:W3:Y:S02]  /*2e80*/  LDC R3, c[0x0][0x634] ;  /* 0x00018d00ff037b82 */ /* 0x000ee40000000800 */
[----:B---3--:R-:W-:-:S05]  /*2e90*/  IADD3 R7, P0, R18, R3, RZ ;  /* 0x0000000312077210 */ /* 0x008fca0007f1e0ff */
[----:B------:R-:W-:-:S04]  /*2ea0*/  IMAD.X R11, RZ, RZ, R17, P0 ;  /* 0x000000ffff0b7224 */ /* 0x000fc800000e0611 */
[----:B-1----:R-:W-:-:S04]  /*2eb0*/  IMAD.WIDE.U32 R2, R11, R8, RZ ;  /* 0x000000080b027225 */ /* 0x002fc800078e00ff */
[----:B------:R-:W-:-:S04]  /*2ec0*/  IMAD.WIDE.U32 R4, P0, R7, R9, R2 ;  /* 0x0000000907047225 */ /* 0x000fc80007800002 */
[----:B------:R-:W-:-:S04]  /*2ed0*/  IMAD.WIDE.U32 R2, R7, R8, RZ ;  /* 0x0000000807027225 */ /* 0x000fc800078e00ff */
[----:B------:R-:W-:Y:S01]  /*2ee0*/  IMAD.X R7, RZ, RZ, RZ, P0 ;  /* 0x000000ffff077224 */ /* 0x000fe200000e06ff */
[----:B------:R-:W-:Y:S01]  /*2ef0*/  IADD3 RZ, P0, R3, R4, RZ ;  /* 0x0000000403ff7210 */ /* 0x000fe20007f1e0ff */
[----:B------:R-:W-:-:S04]  /*2f00*/  IMAD.MOV.U32 R6, RZ, RZ, R5 ;  /* 0x000000ffff067224 */ /* 0x000fc800078e0005 */
[----:B------:R-:W-:-:S08]  /*2f10*/  IMAD.WIDE.U32.X R6, R11, R9, R6, P0 ;  /* 0x000000090b067225 */ /* 0x000fd000000e0406 */
.L_x_41:
[-CC-:B------:R-:W-:Y:S01]  /*2f20*/  SHF.R.U64 R25, R6, R0.reuse, R7.reuse ;  /* 0x0000000006197219 */ /* 0x180fe20000001207 */
[----:B------:R-:W3:Y:S01]  /*2f30*/  LDC.64 R28, c[0x0][0x640] ;  /* 0x00019000ff1c7b82 */ /* 0x000ee20000000a00 */
[----:B------:R-:W-:Y:S01]  /*2f40*/  SHF.R.U32.HI R0, RZ, R0, R7 ;  /* 0x00000000ff007219 */ /* 0x000fe20000011607 */
[----:B-1----:R-:W-:Y:S01]  /*2f50*/  IMAD.MOV.U32 R2, RZ, RZ, R18 ;  /* 0x000000ffff027224 */ /* 0x002fe200078e0012 */
[----:B------:R-:W-:Y:S01]  /*2f60*/  IADD3 R5, P0, RZ, -R25, RZ ;  /* 0x80000019ff057210 */ /* 0x000fe20007f1e0ff */
[----:B--2---:R-:W-:Y:S01]  /*2f70*/  IMAD.MOV R14, RZ, RZ, -R14 ;  /* 0x000000ffff0e7224 */ /* 0x004fe200078e0a0e */
[----:B------:R-:W-:Y:S01]  /*2f80*/  ULDC UR4, c[0x0][0x154] ;  /* 0x0000550000047ab9 */ /* 0x000fe20000000800 */
[----:B------:R-:W-:Y:S02]  /*2f90*/  IMAD.MOV.U32 R7, RZ, RZ, 0x1 ;  /* 0x00000001ff077424 */ /* 0x000fe400078e00ff */
[----:B------:R-:W1:Y:S01]  /*2fa0*/  LDC R4, c[0x0][0x618] ;  /* 0x00018600ff047b82 */ /* 0x000e620000000800 */
[----:B------:R-:W-:-:S02]  /*2fb0*/  IMAD.X R3, RZ, RZ, ~R0, P0 ;  /* 0x000000ffff037224 */ /* 0x000fc400000e0e00 */
[----:B------:R-:W-:Y:S02]  /*2fc0*/  IMAD R15, R15, R14, R10 ;  /* 0x0000000e0f0f7224 */ /* 0x000fe400078e020a */
[-C--:B0-----:R-:W-:Y:S02]  /*2fd0*/  IMAD R0, R3, R12.reuse, RZ ;  /* 0x0000000c03007224 */ /* 0x081fe400078e02ff */
[----:B------:R-:W-:Y:S01]  /*2fe0*/  IMAD.MOV.U32 R3, RZ, RZ, R17 ;  /* 0x000000ffff037224 */ /* 0x000fe200078e0011 */
[----:B------:R-:W0:Y:S01]  /*2ff0*/  LDC R6, c[0x0][0x608] ;  /* 0x00018200ff067b82 */ /* 0x000e220000000800 */
[----:B------:R-:W-:-:S04]  /*3000*/  IMAD.WIDE.U32 R2, R5, R12, R2 ;  /* 0x0000000c05027225 */ /* 0x000fc800078e0002 */
[----:B------:R-:W-:-:S03]  /*3010*/  IMAD R5, R5, R13, R0 ;  /* 0x0000000d05057224 */ /* 0x000fc600078e0200 */
[----:B------:R-:W2:Y:S01]  /*3020*/  LDC R22, c[0x0][0x658] ;  /* 0x00019600ff167b82 */ /* 0x000ea20000000800 */
[----:B------:R-:W-:Y:S01]  /*3030*/  I2FP.F32.U32 R0, R20 ;  /* 0x0000001400007245 */ /* 0x000fe20000201000 */
[----:B------:R-:W-:Y:S01]  /*3040*/  IMAD.IADD R3, R3, 0x1, R5 ;  /* 0x0000000103037824 */ /* 0x000fe200078e0205 */
[----:B---3--:R-:W-:Y:S01]  /*3050*/  ISETP.NE.U32.AND P0, PT, R28, RZ, PT ;  /* 0x000000ff1c00720c */ /* 0x008fe20003f05070 */
[----:B------:R-:W-:Y:S02]  /*3060*/  IMAD.MOV.U32 R5, RZ, RZ, -0x1 ;  /* 0xffffffffff057424 */ /* 0x000fe400078e00ff */
[----:B------:R-:W-:Y:S02]  /*3070*/  FMUL R0, R0, UR4 ;  /* 0x0000000400007c20 */ /* 0x000fe40008400000 */
[----:B------:R-:W3:Y:S01]  /*3080*/  LDC R13, c[0x0][0x148] ;  /* 0x00005200ff0d7b82 */ /* 0x000ee20000000800 */
[----:B-1----:R-:W-:Y:S01]  /*3090*/  SHF.R.U64 R10, R2, R4, R3 ;  /* 0x00000004020a7219 */ /* 0x002fe20000001203 */
[----:B------:R1:W4:Y:S01]  /*30a0*/  F2I.U32.TRUNC.NTZ R12, R0 ;  /* 0x00000000000c7305 */ /* 0x000322000020f000 */
[----:B------:R-:W-:-:S02]  /*30b0*/  ISETP.NE.AND.EX P0, PT, R29, RZ, PT, P0 ;  /* 0x000000ff1d00720c */ /* 0x000fc40003f05300 */
[----:B------:R-:W-:-:S03]  /*30c0*/  SHF.R.U32.HI R3, RZ, R4, R3 ;  /* 0x00000004ff037219 */ /* 0x000fc60000011603 */
[----:B------:R-:W1:Y:S01]  /*30d0*/  LDC R14, c[0x0][0x600] ;  /* 0x00018000ff0e7b82 */ /* 0x000e620000000800 */
[-CC-:B0-----:R-:W-:Y:S02]  /*30e0*/  SHF.R.U64 R8, R10, R6.reuse, R3.reuse ;  /* 0x000000060a087219 */ /* 0x181fe40000001203 */
[----:B------:R-:W-:-:S05]  /*30f0*/  SHF.R.U32.HI R3, RZ, R6, R3 ;  /* 0x00000006ff037219 */ /* 0x000fca0000011603 */
[----:B------:R-:W0:Y:S01]  /*3100*/  LDC R23, c[0x0][0x648] ;  /* 0x00019200ff177b82 */ /* 0x000e220000000800 */
[-CC-:B--2---:R-:W-:Y:S02]  /*3110*/  SHF.R.U64 R11, R8, R22.reuse, R3.reuse ;  /* 0x00000016080b7219 */ /* 0x184fe40000001203 */
[-C--:B------:R-:W-:Y:S02]  /*3120*/  SHF.L.U32 R5, R5, R22.reuse, RZ ;  /* 0x0000001605057219 */ /* 0x080fe400000006ff */
[-C--:B------:R-:W-:Y:S01]  /*3130*/  SHF.R.U32.HI R3, RZ, R22.reuse, R3 ;  /* 0x00000016ff037219 */ /* 0x080fe20000011603 */
[----:B------:R-:W-:Y:S01]  /*3140*/  IMAD.MOV.U32 R2, RZ, RZ, R11 ;  /* 0x000000ffff027224 */ /* 0x000fe200078e000b */
[----:B------:R-:W-:Y:S01]  /*3150*/  SHF.L.U32 R22, R7, R22, RZ ;  /* 0x0000001607167219 */ /* 0x000fe200000006ff */
[----:B------:R-:W2:Y:S01]  /*3160*/  LDC R30, c[0x0][0x638] ;  /* 0x00018e00ff1e7b82 */ /* 0x000ea20000000800 */
[----:B------:R-:W-:-:S07]  /*3170*/  LOP3.LUT R21, RZ, R5, RZ, 0x33, !PT ;  /* 0x00000005ff157212 */ /* 0x000fce00078e33ff */
[----:B------:R-:W0:Y:S01]  /*3180*/  LDC R31, c[0x0][0x610] ;  /* 0x00018400ff1f7b82 */ /* 0x000e220000000800 */
[----:B----4-:R-:W-:Y:S05]  /*3190*/  @!P0 BRA `(.L_x_42) ;  /* 0x0000000000288947 */ /* 0x010fea0003800000 */
[----:B-1----:R-:W1:Y:S02]  /*31a0*/  LDC R0, c[0x0][0x64c] ;  /* 0x00019300ff007b82 */ /* 0x002e640000000800 */
        /* <DEDUP_REMOVED lines=9> */
.L_x_42:
[----:B------:R-:W-:Y:S01]  /*3240*/  ISETP.NE.AND P0, PT, R19, 0x1, PT ;  /* 0x000000011300780c */ /* 0x000fe20003f05270 */
[----:B-1----:R-:W-:Y:S01]  /*3250*/  VIADD R5, R14, 0xffffffff ;  /* 0xffffffff0e057836 */ /* 0x002fe20000000000 */
[----:B0-----:R-:W-:Y:S01]  /*3260*/  SHF.R.U64 R0, R2, R23, R3 ;  /* 0x0000001702007219 */ /* 0x001fe20000001203 */
[----:B------:R-:W-:Y:S01]  /*3270*/  IMAD.MOV R12, RZ, RZ, -R12 ;  /* 0x000000ffff0c7224 */ /* 0x000fe200078e0a0c */
[----:B------:R-:W-:-:S03]  /*3280*/  LOP3.LUT R3, R8, R21, RZ, 0xc0, !PT ;  /* 0x0000001508037212 */ /* 0x000fc600078ec0ff */
[----:B------:R-:W-:Y:S02]  /*3290*/  IMAD.MOV R2, RZ, RZ, -R0 ;  /* 0x000000ffff027224 */ /* 0x000fe400078e0a00 */
[----:B------:R-:W-:Y:S01]  /*32a0*/  IMAD R22, R22, R0, R3 ;  /* 0x0000000016167224 */ /* 0x000fe200078e0203 */
[----:B------:R-:W-:Y:S01]  /*32b0*/  LOP3.LUT R3, R10, R5, RZ, 0xc0, !PT ;  /* 0x000000050a037212 */ /* 0x000fe200078ec0ff */
[----:B--2---:R-:W-:Y:S02]  /*32c0*/  IMAD R0, R2, R30, R11 ;  /* 0x0000001e02007224 */ /* 0x004fe400078e020b */
[----:B---3--:R-:W-:Y:S02]  /*32d0*/  @P0 IMAD R15, R13, R12, R20 ;  /* 0x0000000c0d0f0224 */ /* 0x008fe400078e0214 */
[----:B------:R-:W-:Y:S02]  /*32e0*/  IMAD R3, R0, R14, R3 ;  /* 0x0000000e00037224 */ /* 0x000fe400078e0203 */
[----:B------:R-:W-:-:S02]  /*32f0*/  IMAD R22, R22, R31, R15 ;  /* 0x0000001f16167224 */ /* 0x000fc400078e020f */
[----:B------:R-:W-:-:S03]  /*3300*/  IMAD.MOV.U32 R2, RZ, RZ, 0x1 ;  /* 0x00000001ff027424 */ /* 0x000fc600078e00ff */
[----:B------:R-:W-:Y:S02]  /*3310*/  SEL R23, R3, R22, !P0 ;  /* 0x0000001603177207 */ /* 0x000fe40004000000 */
[----:B------:R-:W-:Y:S02]  /*3320*/  PRMT R0, R2, 0x7610, R0 ;  /* 0x0000761002007816 */ /* 0x000fe40000000000 */
[----:B------:R-:W-:-:S07]  /*3330*/  SEL R22, R22, R3, !P0 ;  /* 0x0000000316167207 */ /* 0x000fce0004000000 */
.L_x_40:
[----:B------:R-:W-:Y:S02]  /*3340*/  LOP3.LUT P0, RZ, R0, 0xff, RZ, 0xc0, !PT ;  /* 0x000000ff00ff7812 */ /* 0x000fe4000780c0ff */
[----:B------:R-:W-:-:S11]  /*3350*/  LOP3.LUT R46, R46, 0x1, RZ, 0x3c, !PT ;  /* 0x000000012e2e7812 */ /* 0x000fd600078e3cff */
[----:B------:R-:W-:Y:S05]  /*3360*/  @P0 BRA `(.L_x_43) ;  /* 0xffffffe000a00947 */ /* 0x000fea000383ffff */
[----:B------:R-:W-:Y:S05]  /*3370*/  EXIT ;  /* 0x000000000000794d */ /* 0x000fea0003800000 */
.L_x_14:
[----:B------:R-:W-:-:S08]  /*3380*/  ISETP.NE.AND P0, PT, R0, RZ, PT ;  /* 0x000000ff0000720c */ /* 0x000fd00003f05270 */
[----:B--2--5:R-:W0:-:S00]  /*3390*/  USETMAXREG.DEALLOC.CTAPOOL 0x28 ;  /* 0x00000028000079c8 */ /* 0x024e0000080e0500 */
[----:B------:R-:W-:Y:S05]  /*33a0*/  @P0 EXIT ;  /* 0x000000000000094d */ /* 0x000fea0003800000 */
[----:B0-----:R-:W-:Y:S01]  /*33b0*/  LOP3.LUT P0, RZ, R6, 0xff, RZ, 0xc0, !PT ;  /* 0x000000ff06ff7812 */ /* 0x001fe2000780c0ff */
[----:B------:R-:W-:Y:S02]  /*33c0*/  IMAD.MOV.U32 R0, RZ, RZ, 0x1 ;  /* 0x00000001ff007424 */ /* 0x000fe400078e00ff */
[----:B------:R-:W-:-:S10]  /*33d0*/  IMAD.MOV.U32 R10, RZ, RZ, RZ ;  /* 0x000000ffff0a7224 */ /* 0x000fd400078e00ff */
[----:B------:R-:W-:Y:S05]  /*33e0*/  @!P0 BRA `(.L_x_44) ;  /* 0x0000000c004c8947 */ /* 0x000fea0003800000 */
[----:B------:R-:W-:Y:S01]  /*33f0*/  LOP3.LUT P1, RZ, R3, 0x1f, RZ, 0xc0, !PT ;  /* 0x0000001f03ff7812 */ /* 0x000fe2000782c0ff */
[----:B------:R-:W-:Y:S01]  /*3400*/  IMAD R5, R24, UR39, RZ ;  /* 0x0000002718057c24 */ /* 0x000fe2000f8e02ff */
[C---:B------:R-:W-:Y:S01]  /*3410*/  ISETP.NE.AND P2, PT, R2.reuse, RZ, PT ;  /* 0x000000ff0200720c */ /* 0x040fe20003f45270 */
[----:B------:R-:W-:Y:S01]  /*3420*/  ULDC UR5, c[0x0][0x658] ;  /* 0x0001960000057ab9 */ /* 0x000fe20000000800 */
[----:B------:R-:W-:Y:S01]  /*3430*/  ISETP.NE.OR P1, PT, R2, RZ, !P1 ;  /* 0x000000ff0200720c */ /* 0x000fe20004f25670 */
[----:B------:R-:W-:Y:S01]  /*3440*/  IMAD.WIDE.U32 R2, R24, UR38, RZ ;  /* 0x0000002618027c25 */ /* 0x000fe2000f8e00ff */
[----:B------:R-:W-:Y:S01]  /*3450*/  UMOV UR6, 0xffffffff ;  /* 0xffffffff00067882 */ /* 0x000fe20000000000 */
[----:B------:R-:W-:Y:S01]  /*3460*/  BSSY B0, `(.L_x_44) ;  /* 0x00000cb000007945 */ /* 0x000fe20003800000 */
[----:B------:R-:W-:Y:S01]  /*3470*/  USHF.L.U32 UR6, UR6, UR5, URZ ;  /* 0x0000000506067299 */ /* 0x000fe2000800063f */
[----:B------:R-:W-:Y:S01]  /*3480*/  IMAD.MOV.U32 R11, RZ, RZ, 0x1 ;  /* 0x00000001ff0b7424 */ /* 0x000fe200078e00ff */
[----:B------:R-:W-:Y:S01]  /*3490*/  LOP3.LUT R9, R16, 0x2, RZ, 0xfc, !PT ;  /* 0x0000000210097812 */ /* 0x000fe200078efcff */
[----:B------:R-:W-:Y:S01]  /*34a0*/  IMAD.MOV.U32 R0, RZ, RZ, 0x1 ;  /* 0x00000001ff007424 */ /* 0x000fe200078e00ff */
[----:B------:R-:W-:Y:S01]  /*34b0*/  ULDC UR4, c[0x0][0x600] ;  /* 0x0001800000047ab9 */ /* 0x000fe20000000800 */
[----:B------:R-:W-:Y:S01]  /*34c0*/  IMAD.MOV.U32 R10, RZ, RZ, RZ ;  /* 0x000000ffff0a7224 */ /* 0x000fe200078e00ff */
[----:B------:R-:W-:Y:S01]  /*34d0*/  UMOV UR7, 0x1 ;  /* 0x0000000100077882 */ /* 0x000fe20000000000 */
[----:B------:R-:W-:Y:S01]  /*34e0*/  IMAD.IADD R8, R5, 0x1, R3 ;  /* 0x0000000105087824 */ /* 0x000fe200078e0203 */
[----:B------:R-:W-:-:S02]  /*34f0*/  UIADD3 UR13, UR40, 0x1, URZ ;  /* 0x00000001280d7890 */ /* 0x000fc4000fffe03f */
[----:B------:R-:W-:Y:S02]  /*3500*/  UIADD3 UR4, UR4, -0x1, URZ ;  /* 0xffffffff04047890 */ /* 0x000fe4000fffe03f */
[----:B------:R-:W-:Y:S02]  /*3510*/  USHF.L.U32 UR5, UR7, UR5, URZ ;  /* 0x0000000507057299 */ /* 0x000fe4000800063f */
[----:B------:R-:W-:Y:S01]  /*3520*/  ULOP3.LUT UR6, URZ, UR6, URZ, 0x33, !UPT ;  /* 0x000000063f067292 */ /* 0x000fe2000f8e333f */
[----:B------:R-:W-:-:S11]  /*3530*/  ULDC.64 UR30, c[0x0][0x198] ;  /* 0x00006600001e7ab9 */ /* 0x000fd60000000a00 */
.L_x_56:
[----:B------:R-:W-:-:S03]  /*3540*/  UMOV UR7, 0xffffffff ;  /* 0xffffffff00077882 */ /* 0x000fc60000000000 */
[----:B------:R-:W-:Y:S05]  /*3550*/  BRA.DIV UR7, `(.L_x_45) ;  /* 0x00000016072c7947 */ /* 0x000fea000b800000 */
[----:B------:R-:W-:-:S13]  /*3560*/  ELECT P0, URZ, PT ;  /* 0x00000000003f782f */ /* 0x000fda0003800000 */
.L_x_77:
[----:B------:R-:W0:Y:S01]  /*3570*/  LDC R4, c[0x0][0x28c] ;  /* 0x0000a300ff047b82 */ /* 0x000e220000000800 */
[----:B------:R-:W-:Y:S01]  /*3580*/  BSSY B1, `(.L_x_46) ;  /* 0x0000043000017945 */ /* 0x000fe20003800000 */
[----:B0-----:R-:W-:-:S13]  /*3590*/  ISETP.LT.OR P0, PT, R4, 0x1, !P0 ;  /* 0x000000010400780c */ /* 0x001fda0004701670 */
[----:B------:R-:W-:Y:S05]  /*35a0*/  @P0 BRA `(.L_x_47) ;  /* 0x0000000400000947 */ /* 0x000fea0003800000 */
[----:B------:R-:W-:Y:S02]  /*35b0*/  IMAD.SHL.U32 R22, R22, 0x40, RZ ;  /* 0x0000004016167824 */ /* 0x000fe400078e00ff */
[----:B------:R-:W-:Y:S02]  /*35c0*/  IMAD.SHL.U32 R23, R23, 0x8, RZ ;  /* 0x0000000817177824 */ /* 0x000fe400078e00ff */
[----:B------:R-:W-:Y:S02]  /*35d0*/  IMAD.MOV.U32 R14, RZ, RZ, RZ ;  /* 0x000000ffff0e7224 */ /* 0x000fe400078e00ff */
[----:B------:R-:W-:Y:S02]  /*35e0*/  IMAD.U32 R15, RZ, RZ, UR13 ;  /* 0x0000000dff0f7e24 */ /* 0x000fe4000f8e00ff */
[----:B------:R-:W-:Y:S02]  /*35f0*/  IMAD.MOV.U32 R4, RZ, RZ, R0 ;  /* 0x000000ffff047224 */ /* 0x000fe400078e0000 */
[----:B------:R-:W-:-:S07]  /*3600*/  IMAD.MOV.U32 R5, RZ, RZ, R10 ;  /* 0x000000ffff057224 */ /* 0x000fce00078e000a */
.L_x_51:
[----:B------:R-:W0:Y:S01]  /*3610*/  S2R R7, SR_CgaCtaId ;  /* 0x0000000000077919 */ /* 0x000e220000008800 */
[----:B------:R-:W-:-:S04]  /*3620*/  MOV R6, 0x400 ;  /* 0x0000040000067802 */ /* 0x000fc80000000f00 */
[----:B0-----:R-:W-:Y:S02]  /*3630*/  LEA R12, R7, R6, 0x18 ;  /* 0x00000006070c7211 */ /* 0x001fe400078ec0ff */
[----:B------:R-:W-:Y:S01]  /*3640*/  SHF.L.U32 R6, R4, 0x1f, RZ ;  /* 0x0000001f04067819 */ /* 0x000fe200000006ff */
[----:B------:R-:W0:Y:S02]  /*3650*/  @!P2 LDC R7, c[0x0][0x500] ;  /* 0x00014000ff07ab82 */ /* 0x000e240000000800 */
[----:B------:R-:W-:-:S04]  /*3660*/  IMAD R13, R5, 0x8, R12 ;  /* 0x00000008050d7824 */ /* 0x000fc800078e020c */
[----:B------:R-:W1:Y:S02]  /*3670*/  SYNCS.PHASECHK.TRANS64.TRYWAIT P0, [R13+URZ+0x60], R6 ;  /* 0x000060060d0075a7 */ /* 0x000e64000800017f */
[----:B-1----:R-:W-:Y:S05]  /*3680*/  @!P0 BRA `(.L_x_48) ;  /* 0x0000001400048947 */ /* 0x002fea0003800000 */
.L_x_78:
[----:B-1----:R-:W-:Y:S01]  /*3690*/  PRMT R6, R9, 0x9910, RZ ;  /* 0x0000991009067816 */ /* 0x002fe200000000ff */
[----:B0-----:R0:W-:Y:S03]  /*36a0*/  @!P2 SYNCS.ARRIVE.TRANS64 RZ, [R13+URZ], R7 ;  /* 0x000000070dffa9a7 */ /* 0x0011e6000800003f */
[----:B------:R-:W-:-:S13]  /*36b0*/  ISETP.NE.AND P0, PT, R6, 0x2, PT ;  /* 0x000000020600780c */ /* 0x000fda0003f05270 */
[----:B0-----:R-:W-:Y:S05]  /*36c0*/  @P0 BRA `(.L_x_49) ;  /* 0x0000000000040947 */ /* 0x001fea0003800000 */
[----:B------:R-:W-:Y:S01]  /*36d0*/  BPT.TRAP 0x1 ;  /* 0x000000040000795c */ /* 0x000fe20000300000 */
.L_x_49:
[----:B------:R-:W-:Y:S05]  /*36e0*/  @P1 BRA `(.L_x_50) ;  /* 0x0000000000041947 */ /* 0x000fea0003800000 */
[----:B------:R-:W-:Y:S01]  /*36f0*/  BPT.TRAP 0x1 ;  /* 0x000000040000795c */ /* 0x000fe20000300000 */
.L_x_50:
[C-C-:B------:R-:W-:Y:S01]  /*3700*/  IMAD R6, R5.reuse, 0x4000, R12.reuse ;  /* 0x0000400005067824 */ /* 0x140fe200078e020c */
[----:B------:R-:W-:Y:S01]  /*3710*/  R2UR UR34, R14 ;  /* 0x000000000e2272ca */ /* 0x000fe200000e0000 */
[----:B------:R-:W-:Y:S01]  /*3720*/  IMAD R12, R5, 0x800, R12 ;  /* 0x00000800050c7824 */ /* 0x000fe200078e020c */
[----:B------:R-:W-:Y:S01]  /*3730*/  R2UR UR33, R13 ;  /* 0x000000000d2172ca */ /* 0x000fe200000e0000 */
[----:B------:R-:W-:Y:S01]  /*3740*/  VIADD R15, R15, 0xffffffff ;  /* 0xffffffff0f0f7836 */ /* 0x000fe20000000000 */
[----:B------:R-:W-:Y:S01]  /*3750*/  R2UR UR24, R6 ;  /* 0x00000000061872ca */ /* 0x000fe200000e0000 */
[----:B------:R-:W-:Y:S01]  /*3760*/  UIADD3 UR14, UP0, UR30, 0xf0, URZ ;  /* 0x000000f01e0e7890 */ /* 0x000fe2000ff1e03f */
[----:B------:R-:W-:Y:S01]  /*3770*/  R2UR UR8, R12 ;  /* 0x000000000c0872ca */ /* 0x000fe200000e0000 */
[----:B------:R-:W-:Y:S01]  /*3780*/  UIADD3 UR42, UP1, UR30, 0x1f0, URZ ;  /* 0x000001f01e2a7890 */ /* 0x000fe2000ff3e03f */
[----:B------:R-:W-:Y:S01]  /*3790*/  R2UR UR36, R25 ;  /* 0x00000000192472ca */ /* 0x000fe200000e0000 */
[----:B------:R-:W-:Y:S01]  /*37a0*/  UIADD3.X UR15, URZ, UR31, URZ, UP0, !UPT ;  /* 0x0000001f3f0f7290 */ /* 0x000fe200087fe43f */
[----:B------:R-:W-:Y:S01]  /*37b0*/  R2UR UR35, R22 ;  /* 0x00000000162372ca */ /* 0x000fe200000e0000 */
[----:B------:R-:W-:Y:S01]  /*37c0*/  UIADD3.X UR43, URZ, UR31, URZ, UP1, !UPT ;  /* 0x0000001f3f2b7290 */ /* 0x000fe20008ffe43f */
[----:B------:R-:W-:Y:S01]  /*37d0*/  R2UR UR19, R23 ;  /* 0x00000000171372ca */ /* 0x000fe200000e0000 */
[----:B------:R-:W-:Y:S01]  /*37e0*/  UIADD3 UR26, UR34, 0x40, URZ ;  /* 0x00000040221a7890 */ /* 0x000fe2000fffe03f */
[----:B------:R-:W-:Y:S01]  /*37f0*/  ISETP.GT.AND P3, PT, R15, 0x1, PT ;  /* 0x000000010f00780c */ /* 0x000fe20003f64270 */
[----:B------:R-:W-:Y:S01]  /*3800*/  VIADD R5, R5, 0x1 ;  /* 0x0000000105057836 */ /* 0x000fe20000000000 */
[----:B------:R-:W-:Y:S01]  /*3810*/  UMOV UR22, 0x0 ;  /* 0x0000000000167882 */ /* 0x000fe20000000000 */
[----:B------:R-:W-:Y:S01]  /*3820*/  UIADD3 UR32, UR24, 0x200, URZ ;  /* 0x0000020018207890 */ /* 0x000fe2000fffe03f */
[----:B------:R-:W-:Y:S01]  /*3830*/  VIADD R14, R14, 0x80 ;  /* 0x000000800e0e7836 */ /* 0x000fe20000000000 */
[----:B------:R-:W-:Y:S01]  /*3840*/  UIADD3 UR24, UR24, 0x2200, URZ ;  /* 0x0000220018187890 */ /* 0x000fe2000fffe03f */
[----:B------:R-:W-:Y:S01]  /*3850*/  ISETP.NE.AND P0, PT, R5, 0xc, PT ;  /* 0x0000000c0500780c */ /* 0x000fe20003f05270 */
[----:B------:R-:W-:-:S02]  /*3860*/  UIADD3 UR16, UR8, 0x30200, URZ ;  /* 0x0003020008107890 */ /* 0x000fc4000fffe03f */
[----:B------:R-:W-:Y:S01]  /*3870*/  UIADD3 UR8, UR8, 0x30600, URZ ;  /* 0x0003060008087890 */ /* 0x000fe2000fffe03f */
[----:B------:R-:W-:Y:S01]  /*3880*/  SEL R7, RZ, 0x1, P0 ;  /* 0x00000001ff077807 */ /* 0x000fe20000000000 */
[----:B------:R-:W-:Y:S01]  /*3890*/  UMOV UR23, 0x10000000 ;  /* 0x1000000000177882 */ /* 0x000fe20000000000 */
[----:B------:R-:W-:Y:S01]  /*38a0*/  UMOV UR25, UR33 ;  /* 0x0000002100197c82 */ /* 0x000fe20008000000 */
[----:B------:R-:W-:Y:S01]  /*38b0*/  UMOV UR28, UR36 ;  /* 0x00000024001c7c82 */ /* 0x000fe20008000000 */
[----:B------:R-:W-:Y:S01]  /*38c0*/  UMOV UR27, UR35 ;  /* 0x00000023001b7c82 */ /* 0x000fe20008000000 */
[----:B------:R-:W-:Y:S01]  /*38d0*/  UMOV UR17, UR33 ;  /* 0x0000002100117c82 */ /* 0x000fe20008000000 */
[----:B------:R-:W-:Y:S01]  /*38e0*/  UMOV UR18, UR34 ;  /* 0x0000002200127c82 */ /* 0x000fe20008000000 */
[----:B------:R-:W-:Y:S01]  /*38f0*/  UMOV UR20, UR36 ;  /* 0x0000002400147c82 */ /* 0x000fe20008000000 */
[----:B------:R0:W-:Y:S01]  /*3900*/  UTMALDG.3D [UR32], [UR14], desc[UR22] ;  /* 0x000016200e0075b4 */ /* 0x0001e20008011000 */
[----:B------:R-:W-:Y:S01]  /*3910*/  UMOV UR9, UR33 ;  /* 0x0000002100097c82 */ /* 0x000fe20008000000 */
[----:B------:R-:W-:Y:S01]  /*3920*/  UMOV UR11, UR19 ;  /* 0x00000013000b7c82 */ /* 0x000fe20008000000 */
[----:B------:R-:W-:Y:S01]  /*3930*/  UMOV UR12, UR36 ;  /* 0x00000024000c7c82 */ /* 0x000fe20008000000 */
[----:B------:R-:W-:Y:S01]  /*3940*/  UMOV UR10, UR26 ;  /* 0x0000001a000a7c82 */ /* 0x000fe20008000000 */
[----:B------:R-:W-:-:S02]  /*3950*/  LOP3.LUT R4, R4, R7, RZ, 0x3c, !PT ;  /* 0x0000000704047212 */ /* 0x000fc400078e3cff */
[----:B------:R-:W-:Y:S01]  /*3960*/  SEL R5, R5, RZ, P0 ;  /* 0x000000ff05057207 */ /* 0x000fe20000000000 */
[----:B------:R0:W-:Y:S01]  /*3970*/  UTMALDG.3D [UR24], [UR14], desc[UR22] ;  /* 0x000016180e0075b4 */ /* 0x0001e20008011000 */
[----:B------:R0:W-:Y:S01]  /*3980*/  UTMALDG.3D [UR16], [UR42], desc[UR22] ;  /* 0x000016102a0075b4 */ /* 0x0001e20008011000 */
[----:B------:R0:W-:Y:S02]  /*3990*/  UTMALDG.3D [UR8], [UR42], desc[UR22] ;  /* 0x000016082a0075b4 */ /* 0x0001e40008011000 */
[----:B0-----:R-:W-:Y:S05]  /*39a0*/  @P3 BRA `(.L_x_51) ;  /* 0xfffffffc00183947 */ /* 0x001fea000383ffff */
.L_x_47:
[----:B------:R-:W-:Y:S05]  /*39b0*/  BSYNC B1 ;  /* 0x0000000000017941 */ /* 0x000fea0003800000 */
.L_x_46:
[----:B------:R-:W-:Y:S01]  /*39c0*/  LOP3.LUT P3, RZ, R11, 0xff, RZ, 0xc0, !PT ;  /* 0x000000ff0bff7812 */ /* 0x000fe2000786c0ff */
[----:B------:R-:W-:Y:S01]  /*39d0*/  VIADD R10, R10, UR40 ;  /* 0x000000280a0a7c36 */ /* 0x000fe20008000000 */
[----:B------:R-:W-:Y:S01]  /*39e0*/  ULDC.64 UR8, c[0x0][0x650] ;  /* 0x0001940000087ab9 */ /* 0x000fe20000000a00 */
[----:B------:R-:W-:Y:S01]  /*39f0*/  IMAD.U32 R7, RZ, RZ, UR40 ;  /* 0x00000028ff077e24 */ /* 0x000fe2000f8e00ff */
[----:B------:R-:W-:Y:S01]  /*3a00*/  UISETP.GE.U32.AND UP0, UPT, UR40, 0xc, UPT ;  /* 0x0000000c2800788c */ /* 0x000fe2000bf06070 */
[----:B------:R-:W-:Y:S01]  /*3a10*/  BSSY B1, `(.L_x_52) ;  /* 0x000006d000017945 */ /* 0x000fe20003800000 */
[----:B------:R-:W-:Y:S01]  /*3a20*/  ISETP.GT.U32.AND P0, PT, R10, 0xb, PT ;  /* 0x0000000b0a00780c */ /* 0x000fe20003f04070 */
[----:B------:R-:W-:Y:S01]  /*3a30*/  IMAD.MOV.U32 R22, RZ, RZ, -0x1 ;  /* 0xffffffffff167424 */ /* 0x000fe200078e00ff */
[----:B------:R-:W-:Y:S01]  /*3a40*/  PRMT R11, RZ, 0x7610, R11 ;  /* 0x00007610ff0b7816 */ /* 0x000fe2000000000b */
[----:B------:R-:W-:Y:S01]  /*3a50*/  IMAD.MOV.U32 R23, RZ, RZ, -0x1 ;  /* 0xffffffffff177424 */ /* 0x000fe200078e00ff */
[----:B------:R-:W-:Y:S01]  /*3a60*/  ISETP.LT.U32.AND P0, PT, R7, 0xc, P0 ;  /* 0x0000000c0700780c */ /* 0x000fe20000701070 */
[----:B------:R-:W-:Y:S01]  /*3a70*/  IMAD.MOV.U32 R25, RZ, RZ, -0x1 ;  /* 0xffffffffff197424 */ /* 0x000fe200078e00ff */
[----:B------:R-:W-:Y:S01]  /*3a80*/  PLOP3.LUT P4, PT, PT, PT, UP0, 0x80, 0x0 ;  /* 0x000000000000781c */ /* 0x000fe20003f8f008 */
[----:B------:R-:W0:Y:S01]  /*3a90*/  @P3 S2R R5, SR_CgaCtaId ;  /* 0x0000000000053919 */ /* 0x000e220000008800 */
[----:B------:R-:W-:-:S04]  /*3aa0*/  @P3 MOV R4, 0x400 ;  /* 0x0000040000043802 */ /* 0x000fc80000000f00 */
[----:B0-----:R-:W-:Y:S01]  /*3ab0*/  @P3 LEA R6, R5, R4, 0x18 ;  /* 0x0000000405063211 */ /* 0x001fe200078ec0ff */
[----:B------:R-:W-:-:S03]  /*3ac0*/  IMAD.WIDE.U32 R4, R10, -0x55555555, RZ ;  /* 0xaaaaaaab0a047825 */ /* 0x000fc600078e00ff */
[----:B------:R0:W-:Y:S01]  /*3ad0*/  @P3 SYNCS.ARRIVE.TRANS64.A1T0 RZ, [R6+URZ+0xf8], RZ ;  /* 0x0000f8ff06ff39a7 */ /* 0x0001e2000810003f */
[----:B------:R-:W-:Y:S02]  /*3ae0*/  IADD3 R18, P3, R18, R2, RZ ;  /* 0x0000000212127210 */ /* 0x000fe40007f7e0ff */
[----:B------:R-:W-:Y:S02]  /*3af0*/  SHF.R.U32.HI R7, RZ, 0x3, R5 ;  /* 0x00000003ff077819 */ /* 0x000fe40000011605 */
[----:B------:R-:W-:Y:S01]  /*3b00*/  SEL R5, RZ, 0x1, !P0 ;  /* 0x00000001ff057807 */ /* 0x000fe20004000000 */
[----:B------:R-:W-:Y:S01]  /*3b10*/  IMAD.X R17, R17, 0x1, R8, P3 ;  /* 0x0000000111117824 */ /* 0x000fe200018e0608 */
[----:B------:R-:W-:Y:S01]  /*3b20*/  ISETP.GE.U32.AND P0, PT, R18, UR8, PT ;  /* 0x0000000812007c0c */ /* 0x000fe2000bf06070 */
[----:B------:R-:W-:Y:S01]  /*3b30*/  IMAD R10, R7, -0xc, R10 ;  /* 0xfffffff4070a7824 */ /* 0x000fe200078e020a */
[----:B------:R-:W-:Y:S02]  /*3b40*/  LOP3.LUT R0, R0, R5, RZ, 0x3c, !PT ;  /* 0x0000000500007212 */ /* 0x000fe400078e3cff */
[----:B------:R-:W-:-:S02]  /*3b50*/  ISETP.GE.U32.AND.EX P0, PT, R17, UR9, PT, P0 ;  /* 0x0000000911007c0c */ /* 0x000fc4000bf06100 */
[----:B------:R-:W-:Y:S02]  /*3b60*/  @P4 LOP3.LUT R0, R0, 0x1, R7, 0x78, !PT ;  /* 0x0000000100004812 */ /* 0x000fe400078e7807 */
[----:B------:R-:W-:-:S09]  /*3b70*/  PRMT R4, RZ, 0x7610, R4 ;  /* 0x00007610ff047816 */ /* 0x000fd20000000004 */
[----:B0-----:R-:W-:Y:S05]  /*3b80*/  @P0 BRA `(.L_x_53) ;  /* 0x0000000400540947 */ /* 0x001fea0003800000 */
[----:B------:R-:W0:Y:S01]  /*3b90*/  S2R R13, SR_CTAID.X ;  /* 0x00000000000d7919 */ /* 0x000e220000002500 */
[----:B------:R-:W-:Y:S01]  /*3ba0*/  ULDC.64 UR8, c[0x0][0x628] ;  /* 0x00018a0000087ab9 */ /* 0x000fe20000000a00 */
[----:B------:R-:W1:Y:S01]  /*3bb0*/  LDC R14, c[0x0][0x144] ;  /* 0x00005100ff0e7b82 */ /* 0x000e620000000800 */
[----:B------:R-:W-:Y:S01]  /*3bc0*/  ISETP.NE.U32.AND P0, PT, RZ, UR8, PT ;  /* 0x00000008ff007c0c */ /* 0x000fe2000bf05070 */
[----:B------:R-:W2:Y:S01]  /*3bd0*/  S2R R12, SR_CTAID.Y ;  /* 0x00000000000c7919 */ /* 0x000ea20000002600 */
[----:B------:R-:W-:Y:S01]  /*3be0*/  ULDC UR7, c[0x0][0x150] ;  /* 0x0000540000077ab9 */ /* 0x000fe20000000800 */
[----:B------:R-:W-:Y:S01]  /*3bf0*/  ULDC UR10, c[0x0][0x630] ;  /* 0x00018c00000a7ab9 */ /* 0x000fe20000000800 */
[----:B------:R-:W-:Y:S01]  /*3c00*/  ISETP.NE.AND.EX P0, PT, RZ, UR9, PT, P0 ;  /* 0x00000009ff007c0c */ /* 0x000fe2000bf05300 */
[----:B------:R-:W-:Y:S01]  /*3c10*/  IMAD.MOV.U32 R4, RZ, RZ, R18 ;  /* 0x000000ffff047224 */ /* 0x000fe200078e0012 */
[----:B0-----:R-:W-:-:S05]  /*3c20*/  I2FP.F32.U32 R5, R13 ;  /* 0x0000000d00057245 */ /* 0x001fca0000201000 */
[----:B------:R-:W-:Y:S01]  /*3c30*/  FMUL R20, R5, UR7 ;  /* 0x0000000705147c20 */ /* 0x000fe20008400000 */
[----:B------:R-:W-:-:S05]  /*3c40*/  IMAD.MOV.U32 R5, RZ, RZ, R17 ;  /* 0x000000ffff057224 */ /* 0x000fca00078e0011 */
[----:B--2---:R-:W-:Y:S05]  /*3c50*/  @!P0 BRA `(.L_x_54) ;  /* 0x0000000000288947 */ /* 0x004fea0003800000 */
[----:B------:R-:W-:Y:S02]  /*3c60*/  ULDC UR7, c[0x0][0x634] ;  /* 0x00018d0000077ab9 */ /* 0x000fe40000000800 */
[----:B------:R-:W-:-:S05]  /*3c70*/  IADD3 R5, P0, R18, UR7, RZ ;  /* 0x0000000712057c10 */ /* 0x000fca000ff1e0ff */
[----:B------:R-:W-:-:S04]  /*3c80*/  IMAD.X R15, RZ, RZ, R17, P0 ;  /* 0x000000ffff0f7224 */ /* 0x000fc800000e0611 */
[----:B------:R-:W-:-:S04]  /*3c90*/  IMAD.WIDE.U32 R6, R15, UR8, RZ ;  /* 0x000000080f067c25 */ /* 0x000fc8000f8e00ff */
[----:B------:R-:W-:-:S04]  /*3ca0*/  IMAD.WIDE.U32 R6, P0, R5, UR9, R6 ;  /* 0x0000000905067c25 */ /* 0x000fc8000f800006 */
[----:B------:R-:W-:-:S04]  /*3cb0*/  IMAD.WIDE.U32 R4, R5, UR8, RZ ;  /* 0x0000000805047c25 */ /* 0x000fc8000f8e00ff */
[----:B------:R-:W-:Y:S01]  /*3cc0*/  IMAD.MOV.U32 R4, RZ, RZ, R7 ;  /* 0x000000ffff047224 */ /* 0x000fe200078e0007 */
[----:B------:R-:W-:Y:S01]  /*3cd0*/  IADD3 RZ, P3, R5, R6, RZ ;  /* 0x0000000605ff7210 */ /* 0x000fe20007f7e0ff */
[----:B------:R-:W-:-:S04]  /*3ce0*/  IMAD.X R5, RZ, RZ, RZ, P0 ;  /* 0x000000ffff057224 */ /* 0x000fc800000e06ff */
[----:B------:R-:W-:-:S08]  /*3cf0*/  IMAD.WIDE.U32.X R4, R15, UR9, R4, P3 ;  /* 0x000000090f047c25 */ /* 0x000fd000098e0404 */
.L_x_54:
[--C-:B------:R-:W-:Y:S01]  /*3d00*/  SHF.R.U64 R25, R4, UR10, R5.reuse ;  /* 0x0000000a04197c19 */ /* 0x100fe20008001205 */
[----:B------:R-:W0:Y:S01]  /*3d10*/  F2I.U32.TRUNC.NTZ R20, R20 ;  /* 0x0000001400147305 */ /* 0x000e22000020f000 */
[----:B------:R-:W-:Y:S01]  /*3d20*/  SHF.R.U32.HI R4, RZ, UR10, R5 ;  /* 0x0000000aff047c19 */ /* 0x000fe20008011605 */
[----:B------:R-:W-:Y:S01]  /*3d30*/  ULDC.64 UR8, c[0x0][0x620] ;  /* 0x0001880000087ab9 */ /* 0x000fe20000000a00 */
[----:B------:R-:W-:Y:S01]  /*3d40*/  IADD3 R7, P0, RZ, -R25, RZ ;  /* 0x80000019ff077210 */ /* 0x000fe20007f1e0ff */
[----:B------:R-:W-:Y:S01]  /*3d50*/  IMAD.MOV.U32 R5, RZ, RZ, R17 ;  /* 0x000000ffff057224 */ /* 0x000fe200078e0011 */
[----:B------:R-:W-:Y:S01]  /*3d60*/  ULDC.64 UR10, c[0x0][0x640] ;  /* 0x00019000000a7ab9 */ /* 0x000fe20000000a00 */
[----:B------:R-:W2:Y:S01]  /*3d70*/  LDC R21, c[0x0][0x148] ;  /* 0x00005200ff157b82 */ /* 0x000ea20000000800 */
[----:B------:R-:W-:Y:S01]  /*3d80*/  ULDC UR7, c[0x0][0x618] ;  /* 0x0001860000077ab9 */ /* 0x000fe20000000800 */
[----:B------:R-:W-:Y:S01]  /*3d90*/  IMAD.X R4, RZ, RZ, ~R4, P0 ;  /* 0x000000ffff047224 */ /* 0x000fe200000e0e04 */
[----:B------:R-:W-:-:S03]  /*3da0*/  ISETP.NE.U32.AND P0, PT, RZ, UR10, PT ;  /* 0x0000000aff007c0c */ /* 0x000fc6000bf05070 */
[----:B------:R-:W-:Y:S01]  /*3db0*/  IMAD R6, R4, UR8, RZ ;  /* 0x0000000804067c24 */ /* 0x000fe2000f8e02ff */
[----:B------:R-:W-:Y:S01]  /*3dc0*/  ISETP.NE.AND.EX P0, PT, RZ, UR11, PT, P0 ;  /* 0x0000000bff007c0c */ /* 0x000fe2000bf05300 */
[----:B------:R-:W-:-:S04]  /*3dd0*/  IMAD.MOV.U32 R4, RZ, RZ, R18 ;  /* 0x000000ffff047224 */ /* 0x000fc800078e0012 */
[----:B------:R-:W-:Y:S01]  /*3de0*/  IMAD.WIDE.U32 R4, R7, UR8, R4 ;  /* 0x0000000807047c25 */ /* 0x000fe2000f8e0004 */
[----:B------:R-:W-:-:S03]  /*3df0*/  ULDC UR8, c[0x0][0x154] ;  /* 0x0000550000087ab9 */ /* 0x000fc60000000800 */
[----:B------:R-:W-:Y:S02]  /*3e00*/  IMAD R7, R7, UR9, R6 ;  /* 0x0000000907077c24 */ /* 0x000fe4000f8e0206 */
[----:B0-----:R-:W-:Y:S02]  /*3e10*/  IMAD.MOV R6, RZ, RZ, -R20 ;  /* 0x000000ffff067224 */ /* 0x001fe400078e0a14 */
[----:B------:R-:W-:Y:S02]  /*3e20*/  IMAD.IADD R5, R5, 0x1, R7 ;  /* 0x0000000105057824 */ /* 0x000fe400078e0207 */
[----:B-1----:R-:W-:Y:S01]  /*3e30*/  IMAD R13, R14, R6, R13 ;  /* 0x000000060e0d7224 */ /* 0x002fe200078e020d */
[----:B------:R-:W-:Y:S02]  /*3e40*/  I2FP.F32.U32 R6, R12 ;  /* 0x0000000c00067245 */ /* 0x000fe40000201000 */
[--C-:B------:R-:W-:Y:S02]  /*3e50*/  SHF.R.U64 R14, R4, UR7, R5.reuse ;  /* 0x00000007040e7c19 */ /* 0x100fe40008001205 */
[----:B------:R-:W-:Y:S01]  /*3e60*/  SHF.R.U32.HI R5, RZ, UR7, R5 ;  /* 0x00000007ff057c19 */ /* 0x000fe20008011605 */
[----:B------:R-:W-:Y:S01]  /*3e70*/  FMUL R6, R6, UR8 ;  /* 0x0000000806067c20 */ /* 0x000fe20008400000 */
[----:B------:R-:W-:-:S02]  /*3e80*/  ULDC UR7, c[0x0][0x608] ;  /* 0x0001820000077ab9 */ /* 0x000fc40000000800 */
[--C-:B------:R-:W-:Y:S01]  /*3e90*/  SHF.R.U64 R20, R14, UR7, R5.reuse ;  /* 0x000000070e147c19 */ /* 0x100fe20008001205 */
[----:B------:R0:W1:Y:S01]  /*3ea0*/  F2I.U32.TRUNC.NTZ R22, R6 ;  /* 0x0000000600167305 */ /* 0x000062000020f000 */
[----:B------:R-:W-:Y:S01]  /*3eb0*/  SHF.R.U32.HI R5, RZ, UR7, R5 ;  /* 0x00000007ff057c19 */ /* 0x000fe20008011605 */
[----:B------:R-:W-:-:S03]  /*3ec0*/  ULDC UR7, c[0x0][0x658] ;  /* 0x0001960000077ab9 */ /* 0x000fc60000000800 */
[--C-:B------:R-:W-:Y:S02]  /*3ed0*/  SHF.R.U64 R15, R20, UR7, R5.reuse ;  /* 0x00000007140f7c19 */ /* 0x100fe40008001205 */
[----:B------:R-:W-:-:S03]  /*3ee0*/  SHF.R.U32.HI R23, RZ, UR7, R5 ;  /* 0x00000007ff177c19 */ /* 0x000fc60008011605 */
[----:B------:R-:W-:Y:S02]  /*3ef0*/  IMAD.MOV.U32 R4, RZ, RZ, R15 ;  /* 0x000000ffff047224 */ /* 0x000fe400078e000f */
[----:B------:R-:W-:Y:S01]  /*3f00*/  IMAD.MOV.U32 R5, RZ, RZ, R23 ;  /* 0x000000ffff057224 */ /* 0x000fe200078e0017 */
[----:B0-----:R-:W-:Y:S06]  /*3f10*/  @!P0 BRA `(.L_x_55) ;  /* 0x0000000000288947 */ /* 0x001fec0003800000 */
        /* <DEDUP_REMOVED lines=10> */
.L_x_55:
[----:B------:R-:W-:Y:S01]  /*3fc0*/  ISETP.NE.AND P0, PT, R19, 0x1, PT ;  /* 0x000000011300780c */ /* 0x000fe20003f05270 */
[----:B------:R-:W-:Y:S01]  /*3fd0*/  ULDC UR7, c[0x0][0x648] ;  /* 0x0001920000077ab9 */ /* 0x000fe20000000800 */
[----:B-1----:R-:W-:Y:S01]  /*3fe0*/  IMAD.MOV R22, RZ, RZ, -R22 ;  /* 0x000000ffff167224 */ /* 0x002fe200078e0a16 */
[----:B------:R-:W-:Y:S01]  /*3ff0*/  SHF.R.U64 R5, R4, UR7, R5 ;  /* 0x0000000704057c19 */ /* 0x000fe20008001205 */
[----:B------:R-:W-:Y:S01]  /*4000*/  ULDC UR7, c[0x0][0x638] ;  /* 0x00018e0000077ab9 */ /* 0x000fe20000000800 */
[----:B------:R-:W-:Y:S01]  /*4010*/  LOP3.LUT R20, R20, UR6, RZ, 0xc0, !PT ;  /* 0x0000000614147c12 */ /* 0x000fe2000f8ec0ff */
[----:B------:R-:W-:Y:S02]  /*4020*/  ULDC UR8, c[0x0][0x610] ;  /* 0x0001840000087ab9 */ /* 0x000fe40000000800 */
[----:B------:R-:W-:Y:S02]  /*4030*/  IMAD.MOV R4, RZ, RZ, -R5 ;  /* 0x000000ffff047224 */ /* 0x000fe400078e0a05 */
[----:B------:R-:W-:-:S02]  /*4040*/  IMAD R20, R5, UR5, R20 ;  /* 0x0000000505147c24 */ /* 0x000fc4000f8e0214 */
[----:B------:R-:W-:Y:S01]  /*4050*/  IMAD R15, R4, UR7, R15 ;  /* 0x00000007040f7c24 */ /* 0x000fe2000f8e020f */
[----:B------:R-:W-:Y:S01]  /*4060*/  ULDC UR7, c[0x0][0x600] ;  /* 0x0001800000077ab9 */ /* 0x000fe20000000800 */
[----:B--2---:R-:W-:Y:S01]  /*4070*/  @P0 IMAD R13, R21, R22, R12 ;  /* 0x00000016150d0224 */ /* 0x004fe200078e020c */
[----:B------:R-:W-:Y:S01]  /*4080*/  LOP3.LUT R22, R14, UR4, RZ, 0xc0, !PT ;  /* 0x000000040e167c12 */ /* 0x000fe2000f8ec0ff */
[----:B------:R-:W-:Y:S02]  /*4090*/  IMAD.MOV.U32 R4, RZ, RZ, 0x1 ;  /* 0x00000001ff047424 */ /* 0x000fe400078e00ff */
[----:B------:R-:W-:Y:S02]  /*40a0*/  IMAD R13, R20, UR8, R13 ;  /* 0x00000008140d7c24 */ /* 0x000fe4000f8e020d */
[----:B------:R-:W-:-:S05]  /*40b0*/  IMAD R22, R15, UR7, R22 ;  /* 0x000000070f167c24 */ /* 0x000fca000f8e0216 */
[----:B------:R-:W-:Y:S02]  /*40c0*/  SEL R23, R22, R13, !P0 ;  /* 0x0000000d16177207 */ /* 0x000fe40004000000 */
[----:B------:R-:W-:-:S07]  /*40d0*/  SEL R22, R13, R22, !P0 ;  /* 0x000000160d167207 */ /* 0x000fce0004000000 */
.L_x_53:
[----:B------:R-:W-:Y:S05]  /*40e0*/  BSYNC B1 ;  /* 0x0000000000017941 */ /* 0x000fea0003800000 */
.L_x_52:
[----:B------:R-:W-:-:S13]  /*40f0*/  LOP3.LUT P0, RZ, R4, 0xff, RZ, 0xc0, !PT ;  /* 0x000000ff04ff7812 */ /* 0x000fda000780c0ff */
[----:B------:R-:W-:Y:S05]  /*4100*/  @P0 BRA `(.L_x_56) ;  /* 0xfffffff4000c0947 */ /* 0x000fea000383ffff */
[----:B------:R-:W-:Y:S05]  /*4110*/  BSYNC B0 ;  /* 0x0000000000007941 */ /* 0x000fea0003800000 */
.L_x_44:
[----:B------:R-:W-:-:S03]  /*4120*/  UMOV UR7, 0xffffffff ;  /* 0xffffffff00077882 */ /* 0x000fc60000000000 */
[----:B------:R-:W-:Y:S05]  /*4130*/  BRA.DIV UR7, `(.L_x_57) ;  /* 0x0000000a076c7947 */ /* 0x000fea000b800000 */
[----:B------:R-:W-:-:S13]  /*4140*/  ELECT P0, URZ, PT ;  /* 0x00000000003f782f */ /* 0x000fda0003800000 */
.L_x_81:
[----:B------:R-:W-:Y:S04]  /*4150*/  BSSY B0, `(.L_x_58) ;  /* 0x0000073000007945 */ /* 0x000fe80003800000 */
[----:B------:R-:W-:Y:S05]  /*4160*/  @!P0 BRA `(.L_x_59) ;  /* 0x0000000400c48947 */ /* 0x000fea0003800000 */
[----:B------:R-:W-:-:S04]  /*4170*/  LOP3.LUT R16, R16, 0x2, RZ, 0xfc, !PT ;  /* 0x0000000210107812 */ /* 0x000fc800078efcff */
[----:B------:R-:W-:-:S13]  /*4180*/  ISETP.NE.AND P0, PT, R16, 0x3, PT ;  /* 0x000000031000780c */ /* 0x000fda0003f05270 */
[----:B------:R-:W-:Y:S05]  /*4190*/  @!P0 BRA `(.L_x_60) ;  /* 0x0000000000048947 */ /* 0x000fea0003800000 */
[----:B------:R-:W-:Y:S01]  /*41a0*/  BPT.TRAP 0x1 ;  /* 0x000000040000795c */ /* 0x000fe20000300000 */
.L_x_60:
[----:B------:R-:W0:Y:S01]  /*41b0*/  S2R R3, SR_CgaCtaId ;  /* 0x0000000000037919 */ /* 0x000e220000008800 */
[----:B------:R-:W-:-:S04]  /*41c0*/  MOV R2, 0x400 ;  /* 0x0000040000027802 */ /* 0x000fc80000000f00 */
[----:B0-----:R-:W-:Y:S02]  /*41d0*/  LEA R3, R3, R2, 0x18 ;  /* 0x0000000203037211 */ /* 0x001fe400078ec0ff */
[----:B------:R-:W-:-:S03]  /*41e0*/  SHF.L.U32 R2, R0, 0x1f, RZ ;  /* 0x0000001f00027819 */ /* 0x000fc600000006ff */
[----:B------:R-:W-:-:S04]  /*41f0*/  VIADD R3, R3, 0x60 ;  /* 0x0000006003037836 */ /* 0x000fc80000000000 */
[C---:B------:R-:W-:Y:S02]  /*4200*/  IMAD R7, R10.reuse, 0x8, R3 ;  /* 0x000000080a077824 */ /* 0x040fe400078e0203 */
[----:B------:R-:W-:Y:S02]  /*4210*/  VIADD R10, R10, 0x1 ;  /* 0x000000010a0a7836 */ /* 0x000fe40000000000 */
[----:B------:R-:W0:Y:S03]  /*4220*/  SYNCS.PHASECHK.TRANS64.TRYWAIT P0, [R7+URZ], R2 ;  /* 0x00000002070075a7 */ /* 0x000e26000800017f */
[----:B------:R-:W-:-:S04]  /*4230*/  ISETP.NE.AND P1, PT, R10, 0xc, PT ;  /* 0x0000000c0a00780c */ /* 0x000fc80003f25270 */
[----:B------:R-:W-:Y:S02]  /*4240*/  SEL R5, RZ, 0x1, P1 ;  /* 0x00000001ff057807 */ /* 0x000fe40000800000 */
[----:B------:R-:W-:Y:S02]  /*4250*/  SEL R10, R10, RZ, P1 ;  /* 0x000000ff0a0a7207 */ /* 0x000fe40000800000 */
[----:B------:R-:W-:-:S03]  /*4260*/  LOP3.LUT R5, R0, R5, RZ, 0x3c, !PT ;  /* 0x0000000500057212 */ /* 0x000fc600078e3cff */
[----:B------:R-:W-:Y:S01]  /*4270*/  IMAD R9, R10, 0x8, R3 ;  /* 0x000000080a097824 */ /* 0x000fe200078e0203 */
[----:B------:R-:W-:Y:S01]  /*4280*/  SHF.L.U32 R4, R5, 0x1f, RZ ;  /* 0x0000001f05047819 */ /* 0x000fe200000006ff */
[----:B0-----:R-:W-:Y:S06]  /*4290*/  @!P0 BRA `(.L_x_61) ;  /* 0x0000000800388947 */ /* 0x001fec0003800000 */
.L_x_82:
[----:B------:R-:W1:Y:S01]  /*42a0*/  SYNCS.PHASECHK.TRANS64.TRYWAIT P0, [R9+URZ], R4 ;  /* 0x00000004090075a7 */ /* 0x000e62000800017f */
[----:B------:R-:W-:-:S05]  /*42b0*/  VIADD R0, R10, 0x1 ;  /* 0x000000010a007836 */ /* 0x000fca0000000000 */
[----:B------:R-:W-:-:S04]  /*42c0*/  ISETP.NE.AND P1, PT, R0, 0xc, PT ;  /* 0x0000000c0000780c */ /* 0x000fc80003f25270 */
[----:B0-----:R-:W-:Y:S02]  /*42d0*/  SEL R2, RZ, 0x1, P1 ;  /* 0x00000001ff027807 */ /* 0x001fe40000800000 */
[----:B------:R-:W-:Y:S02]  /*42e0*/  SEL R0, R0, RZ, P1 ;  /* 0x000000ff00007207 */ /* 0x000fe40000800000 */
[----:B------:R-:W-:-:S03]  /*42f0*/  LOP3.LUT R7, R5, R2, RZ, 0x3c, !PT ;  /* 0x0000000205077212 */ /* 0x000fc600078e3cff */
[----:B------:R-:W-:Y:S01]  /*4300*/  IMAD R6, R0, 0x8, R3 ;  /* 0x0000000800067824 */ /* 0x000fe200078e0203 */
[----:B------:R-:W-:Y:S01]  /*4310*/  SHF.L.U32 R5, R7, 0x1f, RZ ;  /* 0x0000001f07057819 */ /* 0x000fe200000006ff */
[----:B-1----:R-:W-:Y:S06]  /*4320*/  @!P0 BRA `(.L_x_62) ;  /* 0x0000000800288947 */ /* 0x002fec0003800000 */
.L_x_83:
[----:B------:R-:W1:Y:S01]  /*4330*/  SYNCS.PHASECHK.TRANS64.TRYWAIT P0, [R6+URZ], R5 ;  /* 0x00000005060075a7 */ /* 0x000e62000800017f */
[----:B------:R-:W-:-:S05]  /*4340*/  VIADD R0, R0, 0x1 ;  /* 0x0000000100007836 */ /* 0x000fca0000000000 */
[----:B------:R-:W-:-:S04]  /*4350*/  ISETP.NE.AND P1, PT, R0, 0xc, PT ;  /* 0x0000000c0000780c */ /* 0x000fc80003f25270 */
[----:B------:R-:W-:Y:S02]  /*4360*/  SEL R2, RZ, 0x1, P1 ;  /* 0x00000001ff027807 */ /* 0x000fe40000800000 */
[----:B------:R-:W-:Y:S02]  /*4370*/  SEL R0, R0, RZ, P1 ;  /* 0x000000ff00007207 */ /* 0x000fe40000800000 */
[----:B------:R-:W-:-:S03]  /*4380*/  LOP3.LUT R7, R7, R2, RZ, 0x3c, !PT ;  /* 0x0000000207077212 */ /* 0x000fc600078e3cff */
[----:B0-----:R-:W-:Y:S01]  /*4390*/  IMAD R9, R0, 0x8, R3 ;  /* 0x0000000800097824 */ /* 0x001fe200078e0203 */
[----:B------:R-:W-:Y:S01]  /*43a0*/  SHF.L.U32 R4, R7, 0x1f, RZ ;  /* 0x0000001f07047819 */ /* 0x000fe200000006ff */
[----:B-1----:R-:W-:Y:S06]  /*43b0*/  @!P0 BRA `(.L_x_63) ;  /* 0x0000000800188947 */ /* 0x002fec0003800000 */
.L_x_84:
        /* <DEDUP_REMOVED lines=9> */
.L_x_85:
        /* <DEDUP_REMOVED lines=9> */
.L_x_86:
        /* <DEDUP_REMOVED lines=9> */
.L_x_87:
        /* <DEDUP_REMOVED lines=9> */
.L_x_88:
        /* <DEDUP_REMOVED lines=9> */
.L_x_89:
        /* <DEDUP_REMOVED lines=9> */
.L_x_90:
        /* <DEDUP_REMOVED lines=9> */
.L_x_91:
[----:B------:R-:W1:Y:S01]  /*47b0*/  SYNCS.PHASECHK.TRANS64.TRYWAIT P0, [R6+URZ], R5 ;  /* 0x00000005060075a7 */ /* 0x000e62000800017f */
[----:B------:R-:W-:-:S05]  /*47c0*/  VIADD R0, R0, 0x1 ;  /* 0x0000000100007836 */ /* 0x000fca0000000000 */
[----:B------:R-:W-:-:S04]  /*47d0*/  ISETP.NE.AND P1, PT, R0, 0xc, PT ;  /* 0x0000000c0000780c */ /* 0x000fc80003f25270 */
[----:B------:R-:W-:Y:S02]  /*47e0*/  SEL R2, RZ, 0x1, P1 ;  /* 0x00000001ff027807 */ /* 0x000fe40000800000 */
[----:B------:R-:W-:Y:S02]  /*47f0*/  SEL R0, R0, RZ, P1 ;  /* 0x000000ff00007207 */ /* 0x000fe40000800000 */
[----:B------:R-:W-:Y:S01]  /*4800*/  LOP3.LUT R2, R7, R2, RZ, 0x3c, !PT ;  /* 0x0000000207027212 */ /* 0x000fe200078e3cff */
[----:B-1----:R-:W-:Y:S06]  /*4810*/  @!P0 BRA `(.L_x_71) ;  /* 0x0000000400a08947 */ /* 0x002fec0003800000 */
.L_x_92:
[----:B------:R-:W-:Y:S01]  /*4820*/  IMAD R3, R0, 0x8, R3 ;  /* 0x0000000800037824 */ /* 0x000fe200078e0203 */
[----:B------:R-:W-:-:S07]  /*4830*/  SHF.L.U32 R0, R2, 0x1f, RZ ;  /* 0x0000001f02007819 */ /* 0x000fce00000006ff */
.L_x_72:
[----:B--2---:R2:W3:Y:S02]  /*4840*/  SYNCS.PHASECHK.TRANS64.TRYWAIT P0, [R3+URZ], R0 ;  /* 0x00000000030075a7 */ /* 0x0044e4000800017f */
[----:B---3--:R-:W-:Y:S05]  /*4850*/  @!P0 NANOSLEEP.SYNCS 0x989680 ;  /* 0x009896800000895d */ /* 0x008fea0003900000 */
[----:B------:R-:W3:Y:S02]  /*4860*/  @!P0 SYNCS.PHASECHK.TRANS64 P0, [R3+URZ], R0 ;  /* 0x00000000030085a7 */ /* 0x000ee4000800007f */
[----:B---3--:R-:W-:Y:S05]  /*4870*/  @!P0 BRA `(.L_x_72) ;  /* 0xfffffffc00f08947 */ /* 0x008fea000383ffff */
.L_x_59:
[----:B------:R-:W-:Y:S05]  /*4880*/  BSYNC B0 ;  /* 0x0000000000007941 */ /* 0x000fea0003800000 */
.L_x_58:
[----:B------:R-:W-:Y:S05]  /*4890*/  EXIT ;  /* 0x000000000000794d */ /* 0x000fea0003800000 */
.L_x_16:
[----:B0-----:R-:W-:-:S04]  /*48a0*/  IMAD.U32 R3, RZ, RZ, UR45 ;  /* 0x0000002dff037e24 */ /* 0x001fc8000f8e00ff */
[----:B------:R0:W1:Y:S03]  /*48b0*/  SYNCS.PHASECHK.TRANS64.TRYWAIT P0, [R3+URZ+-0x8], R0 ;  /* 0xfffff800030075a7 */ /* 0x000066000800017f */
[----:B-1----:R-:W-:Y:S05]  /*48c0*/  @!P0 NANOSLEEP.SYNCS 0x989680 ;  /* 0x009896800000895d */ /* 0x002fea0003900000 */
[----:B------:R-:W1:Y:S02]  /*48d0*/  @!P0 SYNCS.PHASECHK.TRANS64 P0, [R3+URZ+-0x8], R0 ;  /* 0xfffff800030085a7 */ /* 0x000e64000800007f */
[----:B-1----:R-:W-:Y:S05]  /*48e0*/  @!P0 BRA `(.L_x_16) ;  /* 0xfffffffc00ec8947 */ /* 0x002fea000383ffff */
[----:B------:R-:W-:Y:S05]  /*48f0*/  BRA `(.L_x_73) ;  /* 0xffffffcc00507947 */ /* 0x000fea000383ffff */
.L_x_21:
[----:B-1----:R1:W3:Y:S02]  /*4900*/  SYNCS.PHASECHK.TRANS64.TRYWAIT P1, [R3+URZ], R0 ;  /* 0x00000000030075a7 */ /* 0x0022e4000802017f */
[----:B---3--:R-:W-:Y:S05]  /*4910*/  @!P1 NANOSLEEP.SYNCS 0x989680 ;  /* 0x009896800000995d */ /* 0x008fea0003900000 */
[----:B------:R-:W3:Y:S02]  /*4920*/  @!P1 SYNCS.PHASECHK.TRANS64 P1, [R3+URZ], R0 ;  /* 0x00000000030095a7 */ /* 0x000ee4000802007f */
[----:B---3--:R-:W-:Y:S05]  /*4930*/  @!P1 BRA `(.L_x_21) ;  /* 0xfffffffc00f09947 */ /* 0x008fea000383ffff */
[----:B------:R-:W-:Y:S05]  /*4940*/  BRA `(.L_x_20) ;  /* 0xffffffcc00b47947 */ /* 0x000fea000383ffff */
.L_x_26:
[----:B-1----:R-:W-:-:S04]  /*4950*/  IMAD.U32 R3, RZ, RZ, UR4 ;  /* 0x00000004ff037e24 */ /* 0x002fc8000f8e00ff */
[----:B------:R1:W3:Y:S03]  /*4960*/  SYNCS.PHASECHK.TRANS64.TRYWAIT P1, [R3+URZ], R2 ;  /* 0x00000002030075a7 */ /* 0x0002e6000802017f */
[----:B---3--:R-:W-:Y:S05]  /*4970*/  @!P1 NANOSLEEP.SYNCS 0x989680 ;  /* 0x009896800000995d */ /* 0x008fea0003900000 */
[----:B------:R-:W3:Y:S02]  /*4980*/  @!P1 SYNCS.PHASECHK.TRANS64 P1, [R3+URZ], R2 ;  /* 0x00000002030095a7 */ /* 0x000ee4000802007f */
[----:B---3--:R-:W-:Y:S05]  /*4990*/  @!P1 BRA `(.L_x_26) ;  /* 0xfffffffc00ec9947 */ /* 0x008fea000383ffff */
[----:B------:R-:W-:Y:S05]  /*49a0*/  BRA `(.L_x_25) ;  /* 0xffffffd000dc7947 */ /* 0x000fea000383ffff */
.L_x_32:
[----:B0-----:R-:W-:-:S04]  /*49b0*/  IMAD.U32 R3, RZ, RZ, UR45 ;  /* 0x0000002dff037e24 */ /* 0x001fc8000f8e00ff */
[----:B------:R0:W1:Y:S03]  /*49c0*/  SYNCS.PHASECHK.TRANS64.TRYWAIT P0, [R3+URZ+0x8], R0 ;  /* 0x00000800030075a7 */ /* 0x000066000800017f */
[----:B-1----:R-:W-:Y:S05]  /*49d0*/  @!P0 NANOSLEEP.SYNCS 0x989680 ;  /* 0x009896800000895d */ /* 0x002fea0003900000 */
[----:B------:R-:W1:Y:S02]  /*49e0*/  @!P0 SYNCS.PHASECHK.TRANS64 P0, [R3+URZ+0x8], R0 ;  /* 0x00000800030085a7 */ /* 0x000e64000800007f */
[----:B-1----:R-:W-:Y:S05]  /*49f0*/  @!P0 BRA `(.L_x_32) ;  /* 0xfffffffc00ec8947 */ /* 0x002fea000383ffff */
[----:B------:R-:W-:Y:S05]  /*4a00*/  BRA `(.L_x_74) ;  /* 0xffffffd800847947 */ /* 0x000fea000383ffff */
.L_x_45:
[----:B------:R-:W-:Y:S01]  /*4a10*/  BSSY B1, `(.L_x_75) ;  /* 0x0000006000017945 */ /* 0x000fe20003800000 */
[----:B------:R-:W-:-:S07]  /*4a20*/  IMAD.MOV.U32 R15, RZ, RZ, -0x1 ;  /* 0xffffffffff0f7424 */ /* 0x000fce00078e00ff */
[----:B------:R-:W-:Y:S05]  /*4a30*/  WARPSYNC.COLLECTIVE R15, `(.L_x_76) ;  /* 0x000000000f0c7348 */ /* 0x000fea0003c00000 */
[----:B------:R-:W-:Y:S02]  /*4a40*/  ELECT P6, UR62, PT ;  /* 0x00000000003e782f */ /* 0x000fe400038c0000 */
[----:B------:R-:W-:Y:S01]  /*4a50*/  MOV R14, UR62 ;  /* 0x0000003e000e7c02 */ /* 0x000fe20008000f00 */
[----:B------:R-:W-:Y:S10]  /*4a60*/  ENDCOLLECTIVE ;  /* 0x000000000000791b */ /* 0x000ff40003800000 */
.L_x_76:
[----:B------:R-:W-:Y:S05]  /*4a70*/  BSYNC B1 ;  /* 0x0000000000017941 */ /* 0x000fea0003800000 */
.L_x_75:
[----:B------:R-:W-:Y:S01]  /*4a80*/  PLOP3.LUT P0, PT, P6, PT, PT, 0x80, 0x0 ;  /* 0x000000000000781c */ /* 0x000fe2000370f070 */
[----:B------:R-:W-:-:S12]  /*4a90*/  BRA `(.L_x_77) ;  /* 0xffffffe800b47947 */ /* 0x000fd8000383ffff */
.L_x_48:
[----:B-1----:R1:W2:Y:S02]  /*4aa0*/  SYNCS.PHASECHK.TRANS64.TRYWAIT P0, [R13+URZ+0x60], R6 ;  /* 0x000060060d0075a7 */ /* 0x0022a4000800017f */
[----:B--2---:R-:W-:Y:S05]  /*4ab0*/  @!P0 NANOSLEEP.SYNCS 0x989680 ;  /* 0x009896800000895d */ /* 0x004fea0003900000 */
[----:B------:R-:W2:Y:S02]  /*4ac0*/  @!P0 SYNCS.PHASECHK.TRANS64 P0, [R13+URZ+0x60], R6 ;  /* 0x000060060d0085a7 */ /* 0x000ea4000800007f */
[----:B--2---:R-:W-:Y:S05]  /*4ad0*/  @!P0 BRA `(.L_x_48) ;  /* 0xfffffffc00f08947 */ /* 0x004fea000383ffff */
[----:B------:R-:W-:Y:S05]  /*4ae0*/  BRA `(.L_x_78) ;  /* 0xffffffe800e87947 */ /* 0x000fea000383ffff */
.L_x_57:
[----:B------:R-:W-:Y:S01]  /*4af0*/  BSSY B0, `(.L_x_79) ;  /* 0x0000006000007945 */ /* 0x000fe20003800000 */
[----:B------:R-:W-:-:S07]  /*4b00*/  IMAD.MOV.U32 R15, RZ, RZ, -0x1 ;  /* 0xffffffffff0f7424 */ /* 0x000fce00078e00ff */
[----:B------:R-:W-:Y:S05]  /*4b10*/  WARPSYNC.COLLECTIVE R15, `(.L_x_80) ;  /* 0x000000000f0c7348 */ /* 0x000fea0003c00000 */
[----:B------:R-:W-:Y:S02]  /*4b20*/  ELECT P6, UR62, PT ;  /* 0x00000000003e782f */ /* 0x000fe400038c0000 */
[----:B------:R-:W-:Y:S01]  /*4b30*/  MOV R14, UR62 ;  /* 0x0000003e000e7c02 */ /* 0x000fe20008000f00 */
[----:B------:R-:W-:Y:S10]  /*4b40*/  ENDCOLLECTIVE ;  /* 0x000000000000791b */ /* 0x000ff40003800000 */
.L_x_80:
[----:B------:R-:W-:Y:S05]  /*4b50*/  BSYNC B0 ;  /* 0x0000000000007941 */ /* 0x000fea0003800000 */
.L_x_79:
[----:B------:R-:W-:Y:S01]  /*4b60*/  PLOP3.LUT P0, PT, P6, PT, PT, 0x80, 0x0 ;  /* 0x000000000000781c */ /* 0x000fe2000370f070 */
[----:B------:R-:W-:-:S12]  /*4b70*/  BRA `(.L_x_81) ;  /* 0xfffffff400747947 */ /* 0x000fd8000383ffff */
.L_x_61:
[----:B0-----:R0:W1:Y:S02]  /*4b80*/  SYNCS.PHASECHK.TRANS64.TRYWAIT P0, [R7+URZ], R2 ;  /* 0x00000002070075a7 */ /* 0x001064000800017f */
[----:B-1----:R-:W-:Y:S05]  /*4b90*/  @!P0 NANOSLEEP.SYNCS 0x989680 ;  /* 0x009896800000895d */ /* 0x002fea0003900000 */
[----:B------:R-:W1:Y:S02]  /*4ba0*/  @!P0 SYNCS.PHASECHK.TRANS64 P0, [R7+URZ], R2 ;  /* 0x00000002070085a7 */ /* 0x000e64000800007f */
[----:B-1----:R-:W-:Y:S05]  /*4bb0*/  @!P0 BRA `(.L_x_61) ;  /* 0xfffffffc00f08947 */ /* 0x002fea000383ffff */
[----:B------:R-:W-:Y:S05]  /*4bc0*/  BRA `(.L_x_82) ;  /* 0xfffffff400b47947 */ /* 0x000fea000383ffff */
.L_x_62:
[----:B0-----:R0:W1:Y:S02]  /*4bd0*/  SYNCS.PHASECHK.TRANS64.TRYWAIT P0, [R9+URZ], R4 ;  /* 0x00000004090075a7 */ /* 0x001064000800017f */
[----:B-1----:R-:W-:Y:S05]  /*4be0*/  @!P0 NANOSLEEP.SYNCS 0x989680 ;  /* 0x009896800000895d */ /* 0x002fea0003900000 */
[----:B------:R-:W1:Y:S02]  /*4bf0*/  @!P0 SYNCS.PHASECHK.TRANS64 P0, [R9+URZ], R4 ;  /* 0x00000004090085a7 */ /* 0x000e64000800007f */
[----:B-1----:R-:W-:Y:S05]  /*4c00*/  @!P0 BRA `(.L_x_62) ;  /* 0xfffffffc00f08947 */ /* 0x002fea000383ffff */
[----:B------:R-:W-:Y:S05]  /*4c10*/  BRA `(.L_x_83) ;  /* 0xfffffff400c47947 */ /* 0x000fea000383ffff */
.L_x_63:
[----:B0-----:R0:W1:Y:S02]  /*4c20*/  SYNCS.PHASECHK.TRANS64.TRYWAIT P0, [R6+URZ], R5 ;  /* 0x00000005060075a7 */ /* 0x001064000800017f */
[----:B-1----:R-:W-:Y:S05]  /*4c30*/  @!P0 NANOSLEEP.SYNCS 0x989680 ;  /* 0x009896800000895d */ /* 0x002fea0003900000 */
[----:B------:R-:W1:Y:S02]  /*4c40*/  @!P0 SYNCS.PHASECHK.TRANS64 P0, [R6+URZ], R5 ;  /* 0x00000005060085a7 */ /* 0x000e64000800007f */
[----:B-1----:R-:W-:Y:S05]  /*4c50*/  @!P0 BRA `(.L_x_63) ;  /* 0xfffffffc00f08947 */ /* 0x002fea000383ffff */
[----:B------:R-:W-:Y:S05]  /*4c60*/  BRA `(.L_x_84) ;  /* 0xfffffff400d47947 */ /* 0x000fea000383ffff */
.L_x_64:
[----:B0-----:R0:W1:Y:S02]  /*4c70*/  SYNCS.PHASECHK.TRANS64.TRYWAIT P0, [R9+URZ], R4 ;  /* 0x00000004090075a7 */ /* 0x001064000800017f */
[----:B-1----:R-:W-:Y:S05]  /*4c80*/  @!P0 NANOSLEEP.SYNCS 0x989680 ;  /* 0x009896800000895d */ /* 0x002fea0003900000 */
[----:B------:R-:W1:Y:S02]  /*4c90*/  @!P0 SYNCS.PHASECHK.TRANS64 P0, [R9+URZ], R4 ;  /* 0x00000004090085a7 */ /* 0x000e64000800007f */
[----:B-1----:R-:W-:Y:S05]  /*4ca0*/  @!P0 BRA `(.L_x_64) ;  /* 0xfffffffc00f08947 */ /* 0x002fea000383ffff */
[----:B------:R-:W-:Y:S05]  /*4cb0*/  BRA `(.L_x_85) ;  /* 0xfffffff400e47947 */ /* 0x000fea000383ffff */
.L_x_65:
[----:B0-----:R0:W1:Y:S02]  /*4cc0*/  SYNCS.PHASECHK.TRANS64.TRYWAIT P0, [R6+URZ], R5 ;  /* 0x00000005060075a7 */ /* 0x001064000800017f */
[----:B-1----:R-:W-:Y:S05]  /*4cd0*/  @!P0 NANOSLEEP.SYNCS 0x989680 ;  /* 0x009896800000895d */ /* 0x002fea0003900000 */
[----:B------:R-:W1:Y:S02]  /*4ce0*/  @!P0 SYNCS.PHASECHK.TRANS64 P0, [R6+URZ], R5 ;  /* 0x00000005060085a7 */ /* 0x000e64000800007f */
[----:B-1----:R-:W-:Y:S05]  /*4cf0*/  @!P0 BRA `(.L_x_65) ;  /* 0xfffffffc00f08947 */ /* 0x002fea000383ffff */
[----:B------:R-:W-:Y:S05]  /*4d00*/  BRA `(.L_x_86) ;  /* 0xfffffff400f47947 */ /* 0x000fea000383ffff */
.L_x_66:
[----:B0-----:R0:W1:Y:S02]  /*4d10*/  SYNCS.PHASECHK.TRANS64.TRYWAIT P0, [R9+URZ], R4 ;  /* 0x00000004090075a7 */ /* 0x001064000800017f */
[----:B-1----:R-:W-:Y:S05]  /*4d20*/  @!P0 NANOSLEEP.SYNCS 0x989680 ;  /* 0x009896800000895d */ /* 0x002fea0003900000 */
[----:B------:R-:W1:Y:S02]  /*4d30*/  @!P0 SYNCS.PHASECHK.TRANS64 P0, [R9+URZ], R4 ;  /* 0x00000004090085a7 */ /* 0x000e64000800007f */
[----:B-1----:R-:W-:Y:S05]  /*4d40*/  @!P0 BRA `(.L_x_66) ;  /* 0xfffffffc00f08947 */ /* 0x002fea000383ffff */
[----:B------:R-:W-:Y:S05]  /*4d50*/  BRA `(.L_x_87) ;  /* 0xfffffff800047947 */ /* 0x000fea000383ffff */
.L_x_67:
[----:B0-----:R0:W1:Y:S02]  /*4d60*/  SYNCS.PHASECHK.TRANS64.TRYWAIT P0, [R6+URZ], R5 ;  /* 0x00000005060075a7 */ /* 0x001064000800017f */
[----:B-1----:R-:W-:Y:S05]  /*4d70*/  @!P0 NANOSLEEP.SYNCS 0x989680 ;  /* 0x009896800000895d */ /* 0x002fea0003900000 */
[----:B------:R-:W1:Y:S02]  /*4d80*/  @!P0 SYNCS.PHASECHK.TRANS64 P0, [R6+URZ], R5 ;  /* 0x00000005060085a7 */ /* 0x000e64000800007f */
[----:B-1----:R-:W-:Y:S05]  /*4d90*/  @!P0 BRA `(.L_x_67) ;  /* 0xfffffffc00f08947 */ /* 0x002fea000383ffff */
[----:B------:R-:W-:Y:S05]  /*4da0*/  BRA `(.L_x_88) ;  /* 0xfffffff800147947 */ /* 0x000fea000383ffff */
.L_x_68:
[----:B0-----:R0:W1:Y:S02]  /*4db0*/  SYNCS.PHASECHK.TRANS64.TRYWAIT P0, [R9+URZ], R4 ;  /* 0x00000004090075a7 */ /* 0x001064000800017f */
[----:B-1----:R-:W-:Y:S05]  /*4dc0*/  @!P0 NANOSLEEP.SYNCS 0x989680 ;  /* 0x009896800000895d */ /* 0x002fea0003900000 */
[----:B------:R-:W1:Y:S02]  /*4dd0*/  @!P0 SYNCS.PHASECHK.TRANS64 P0, [R9+URZ], R4 ;  /* 0x00000004090085a7 */ /* 0x000e64000800007f */
[----:B-1----:R-:W-:Y:S05]  /*4de0*/  @!P0 BRA `(.L_x_68) ;  /* 0xfffffffc00f08947 */ /* 0x002fea000383ffff */
[----:B------:R-:W-:Y:S05]  /*4df0*/  BRA `(.L_x_89) ;  /* 0xfffffff800247947 */ /* 0x000fea000383ffff */
.L_x_69:
[----:B0-----:R0:W1:Y:S02]  /*4e00*/  SYNCS.PHASECHK.TRANS64.TRYWAIT P0, [R6+URZ], R5 ;  /* 0x00000005060075a7 */ /* 0x001064000800017f */
[----:B-1----:R-:W-:Y:S05]  /*4e10*/  @!P0 NANOSLEEP.SYNCS 0x989680 ;  /* 0x009896800000895d */ /* 0x002fea0003900000 */
[----:B------:R-:W1:Y:S02]  /*4e20*/  @!P0 SYNCS.PHASECHK.TRANS64 P0, [R6+URZ], R5 ;  /* 0x00000005060085a7 */ /* 0x000e64000800007f */
[----:B-1----:R-:W-:Y:S05]  /*4e30*/  @!P0 BRA `(.L_x_69) ;  /* 0xfffffffc00f08947 */ /* 0x002fea000383ffff */
[----:B------:R-:W-:Y:S05]  /*4e40*/  BRA `(.L_x_90) ;  /* 0xfffffff800347947 */ /* 0x000fea000383ffff */
.L_x_70:
[----:B0-----:R0:W1:Y:S02]  /*4e50*/  SYNCS.PHASECHK.TRANS64.TRYWAIT P0, [R9+URZ], R4 ;  /* 0x00000004090075a7 */ /* 0x001064000800017f */
[----:B-1----:R-:W-:Y:S05]  /*4e60*/  @!P0 NANOSLEEP.SYNCS 0x989680 ;  /* 0x009896800000895d */ /* 0x002fea0003900000 */
[----:B------:R-:W1:Y:S02]  /*4e70*/  @!P0 SYNCS.PHASECHK.TRANS64 P0, [R9+URZ], R4 ;  /* 0x00000004090085a7 */ /* 0x000e64000800007f */
[----:B-1----:R-:W-:Y:S05]  /*4e80*/  @!P0 BRA `(.L_x_70) ;  /* 0xfffffffc00f08947 */ /* 0x002fea000383ffff */
[----:B------:R-:W-:Y:S05]  /*4e90*/  BRA `(.L_x_91) ;  /* 0xfffffff800447947 */ /* 0x000fea000383ffff */
.L_x_71:
[----:B-1----:R1:W2:Y:S02]  /*4ea0*/  SYNCS.PHASECHK.TRANS64.TRYWAIT P0, [R6+URZ], R5 ;  /* 0x00000005060075a7 */ /* 0x0022a4000800017f */
[----:B--2---:R-:W-:Y:S05]  /*4eb0*/  @!P0 NANOSLEEP.SYNCS 0x989680 ;  /* 0x009896800000895d */ /* 0x004fea0003900000 */
[----:B------:R-:W2:Y:S02]  /*4ec0*/  @!P0 SYNCS.PHASECHK.TRANS64 P0, [R6+URZ], R5 ;  /* 0x00000005060085a7 */ /* 0x000ea4000800007f */
[----:B--2---:R-:W-:Y:S05]  /*4ed0*/  @!P0 BRA `(.L_x_71) ;  /* 0xfffffffc00f08947 */ /* 0x004fea000383ffff */
[----:B------:R-:W-:Y:S05]  /*4ee0*/  BRA `(.L_x_92) ;  /* 0xfffffff8004c7947 */ /* 0x000fea000383ffff */
.L_x_93:
[----:B------:R-:W-:-:S00]  /*4ef0*/  BRA `(.L_x_93) ;  /* 0xfffffffc00fc7947 */ /* 0x000fc0000383ffff */
[----:B------:R-:W-:-:S00]  /*4f00*/  NOP ;  /* 0x0000000000007918 */ /* 0x000fc00000000000 */
[----:B------:R-:W-:-:S00]  /*4f10*/  NOP ;  /* 0x0000000000007918 */ /* 0x000fc00000000000 */
[----:B------:R-:W-:-:S00]  /*4f20*/  NOP ;  /* 0x0000000000007918 */ /* 0x000fc00000000000 */
[----:B------:R-:W-:-:S00]  /*4f30*/  NOP ;  /* 0x0000000000007918 */ /* 0x000fc00000000000 */
[----:B------:R-:W-:-:S00]  /*4f40*/  NOP ;  /* 0x0000000000007918 */ /* 0x000fc00000000000 */
[----:B------:R-:W-:-:S00]  /*4f50*/  NOP ;  /* 0x0000000000007918 */ /* 0x000fc00000000000 */
[----:B------:R-:W-:-:S00]  /*4f60*/  NOP ;  /* 0x0000000000007918 */ /* 0x000fc00000000000 */
[----:B------:R-:W-:-:S00]  /*4f70*/  NOP ;  /* 0x0000000000007918 */ /* 0x000fc00000000000 */
.L_x_94:


//--------------------- .nv.global.init           --------------------------
	.section	.nv.global.init,"aw",@progbits
.nv.global.init:
	.type		$str$22,@object
	.size		$str$22,($str$23 - $str$22)
$str$22:
        /*0000*/ 	.byte	0x6b, 0x5f, 0x74, 0x69, 0x6c, 0x65, 0x5f, 0x63, 0x6f, 0x75, 0x6e, 0x74, 0x20, 0x3e, 0x3d, 0x20
        /*0010*/ 	.byte	0x31, 0x00
	.type		$str$23,@object
	.size		$str$23,(__unnamed_1 - $str$23)
$str$23:
        /*0012*/ 	.byte	0x2f, 0x74, 0x6d, 0x70, 0x2f, 0x63, 0x75, 0x74, 0x6c, 0x61, 0x73, 0x73, 0x5f, 0x73, 0x77, 0x65
        /*0022*/ 	.byte	0x65, 0x70, 0x5f, 0x73, 0x72, 0x63, 0x2f, 0x69, 0x6e, 0x63, 0x6c, 0x75, 0x64, 0x65, 0x2f, 0x63
        /*0032*/ 	.byte	0x75, 0x74, 0x6c, 0x61, 0x73, 0x73, 0x2f, 0x67, 0x65, 0x6d, 0x6d, 0x2f, 0x63, 0x6f, 0x6c, 0x6c
        /*0042*/ 	.byte	0x65, 0x63, 0x74, 0x69, 0x76, 0x65, 0x2f, 0x73, 0x6d, 0x39, 0x30, 0x5f, 0x6d, 0x6d, 0x61, 0x5f
        /*0052*/ 	.byte	0x74, 0x6d, 0x61, 0x5f, 0x67, 0x6d, 0x6d, 0x61, 0x5f, 0x73, 0x73, 0x5f, 0x77, 0x61, 0x72, 0x70
        /*0062*/ 	.byte	0x73, 0x70, 0x65, 0x63, 0x69, 0x61, 0x6c, 0x69, 0x7a, 0x65, 0x64, 0x2e, 0x68, 0x70, 0x70, 0x00
	.type		__unnamed_1,@object
	.size		__unnamed_1,(.L_0 - __unnamed_1)
__unnamed_1:
        /*0072*/ 	.byte	0x76, 0x6f, 0x69, 0x64, 0x20, 0x63, 0x75, 0x74, 0x6c, 0x61, 0x73, 0x73, 0x3a, 0x3a, 0x67, 0x65
        /* <DEDUP_REMOVED lines=179> */
        /*0bb2*/ 	.byte	0x79, 0x5d, 0x00
.L_0:


//--------------------- .nv.shared._ZN7cutlass13device_kernelINS_4gemm6kernel13GemmUniversalIN4cute5tupleIJiiiiEEENS1_10collective13CollectiveMmaINS1_34MainloopSm90TmaGmmaWarpSpecializedILi12ENS5_IJNS4_1CILi1EEESB_SB_EEENS1_32KernelTmaWarpSpecializedPingpongEEENS5_IJNSA_ILi64EEENSA_ILi8EEENSA_ILi128EEEEEENS_6half_tENS5_IJlSB_lEEESJ_SK_NS4_8TiledMMAINS4_8MMA_AtomIJNS4_4SM904GMMA24MMA_64x8x16_F32F16F16_SSILNSO_5MajorE0ELSQ_0ELNSO_7ScaleInE1ELSR_1EEEEEENS4_6LayoutISC_NS5_IJNSA_ILi0EEESV_SV_EEEEENS5_IJNS4_10UnderscoreESY_SY_EEEEENS4_13SM90_TMA_LOADENS4_14ComposedLayoutINS4_7SwizzleILi3ELi4ELi3EEENS4_18smem_ptr_flag_bitsILi16EEENSU_INS5_IJSG_SF_EEENS5_IJSF_SB_EEEEEEEvNS4_8identityES11_S1A_vS1B_EENS_8epilogue10collective6detail29Sm90TmaWarpSpecializedAdapterINS1E_15DefaultEpilogueISJ_SK_SK_NS1D_6thread17LinearCombinationISJ_Li1EffLNS1I_9ScaleType4KindE0ELNS_15FloatRoundStyleE2ESJ_EENS1_15EpilogueDefaultEEEEEvvEEEEvNT_6ParamsE --------------------------
	.section	.nv.shared._ZN7cutlass13device_kernelINS_4gemm6kernel13GemmUniversalIN4cute5tupleIJiiiiEEENS1_10collective13CollectiveMmaINS1_34MainloopSm90TmaGmmaWarpSpecializedILi12ENS5_IJNS4_1CILi1EEESB_SB_EEENS1_32KernelTmaWarpSpecializedPingpongEEENS5_IJNSA_ILi64EEENSA_ILi8EEENSA_ILi128EEEEEENS_6half_tENS5_IJlSB_lEEESJ_SK_NS4_8TiledMMAINS4_8MMA_AtomIJNS4_4SM904GMMA24MMA_64x8x16_F32F16F16_SSILNSO_5MajorE0ELSQ_0ELNSO_7ScaleInE1ELSR_1EEEEEENS4_6LayoutISC_NS5_IJNSA_ILi0EEESV_SV_EEEEENS5_IJNS4_10UnderscoreESY_SY_EEEEENS4_13SM90_TMA_LOADENS4_14ComposedLayoutINS4_7SwizzleILi3ELi4ELi3EEENS4_18smem_ptr_flag_bitsILi16EEENSU_INS5_IJSG_SF_EEENS5_IJSF_SB_EEEEEEEvNS4_8identityES11_S1A_vS1B_EENS_8epilogue10collective6detail29Sm90TmaWarpSpecializedAdapterINS1E_15DefaultEpilogueISJ_SK_SK_NS1D_6thread17LinearCombinationISJ_Li1EffLNS1I_9ScaleType4KindE0ELNS_15FloatRoundStyleE2ESJ_EENS1_15EpilogueDefaultEEEEEvvEEEEvNT_6ParamsE,"aw",@nobits
	.sectionflags	@""
	.align	16
	.zero		1024


//--------------------- .nv.shared.reserved.0     --------------------------
	.section	.nv.shared.reserved.0,"aw",@nobits
	.weak		__nv_reservedSMEM_offset_0_alias
	.size		__nv_reservedSMEM_offset_0_alias, 0, 0
	.other		__nv_reservedSMEM_offset_0_alias,@"STO_CUDA_RESERVED_SHARED STV_DEFAULT"
__nv_reservedSMEM_offset_0_alias:
	.zero		0


//--------------------- .nv.global                --------------------------
	.section	.nv.global,"aw",@nobits
.nv.global:
	.type		_ZN40_INTERNAL_93d41a6e_4_k_cu_f26e4dd2_143544cute1_E,@object
	.size		_ZN40_INTERNAL_93d41a6e_4_k_cu_f26e4dd2_143544cute1_E,(_ZN40_INTERNAL_93d41a6e_4_k_cu_f26e4dd2_143544cuda3std3__45__cpo6cbeginE - _ZN40_INTERNAL_93d41a6e_4_k_cu_f26e4dd2_143544cute1_E)
_ZN40_INTERNAL_93d41a6e_4_k_cu_f26e4dd2_143544cute1_E:
	.zero		1
	.type		_ZN40_INTERNAL_93d41a6e_4_k_cu_f26e4dd2_143544cuda3std3__45__cpo6cbeginE,@object
	.size		_ZN40_INTERNAL_93d41a6e_4_k_cu_f26e4dd2_143544cuda3std3__45__cpo6cbeginE,(_ZN40_INTERNAL_93d41a6e_4_k_cu_f26e4dd2_143544cuda3std3__48in_placeE - _ZN40_INTERNAL_93d41a6e_4_k_cu_f26e4dd2_143544cuda3std3__45__cpo6cbeginE)
_ZN40_INTERNAL_93d41a6e_4_k_cu_f26e4dd2_143544cuda3std3__45__cpo6cbeginE:
	.zero		1
	.type		_ZN40_INTERNAL_93d41a6e_4_k_cu_f26e4dd2_143544cuda3std3__48in_placeE,@object
	.size		_ZN40_INTERNAL_93d41a6e_4_k_cu_f26e4dd2_143544cuda3std3__48in_placeE,(_ZN40_INTERNAL_93d41a6e_4_k_cu_f26e4dd2_143544cuda3std6ranges3__45__cpo9iter_moveE - _ZN40_INTERNAL_93d41a6e_4_k_cu_f26e4dd2_143544cuda3std3__48in_placeE)
_ZN40_INTERNAL_93d41a6e_4_k_cu_f26e4dd2_143544cuda3std3__48in_placeE:
	.zero		1
	.type		_ZN40_INTERNAL_93d41a6e_4_k_cu_f26e4dd2_143544cuda3std6ranges3__45__cpo9iter_moveE,@object
	.size		_ZN40_INTERNAL_93d41a6e_4_k_cu_f26e4dd2_143544cuda3std6ranges3__45__cpo9iter_moveE,(_ZN40_INTERNAL_93d41a6e_4_k_cu_f26e4dd2_143544cuda3std3__45__cpo5beginE - _ZN40_INTERNAL_93d41a6e_4_k_cu_f26e4dd2_143544cuda3std6ranges3__45__cpo9iter_moveE)
_ZN40_INTERNAL_93d41a6e_4_k_cu_f26e4dd2_143544cuda3std6ranges3__45__cpo9iter_moveE:
	.zero		1
	.type		_ZN40_INTERNAL_93d41a6e_4_k_cu_f26e4dd2_143544cuda3std3__45__cpo5beginE,@object
	.size		_ZN40_INTERNAL_93d41a6e_4_k_cu_f26e4dd2_143544cuda3std3__45__cpo5beginE,(_ZN40_INTERNAL_93d41a6e_4_k_cu_f26e4dd2_143544cuda3std3__442_GLOBAL__N__93d41a6e_4_k_cu_f26e4dd2_143546ignoreE - _ZN40_INTERNAL_93d41a6e_4_k_cu_f26e4dd2_143544cuda3std3__45__cpo5beginE)
_ZN40_INTERNAL_93d41a6e_4_k_cu_f26e4dd2_143544cuda3std3__45__cpo5beginE:
	.zero		1
	.type		_ZN40_INTERNAL_93d41a6e_4_k_cu_f26e4dd2_143544cuda3std3__442_GLOBAL__N__93d41a6e_4_k_cu_f26e4dd2_143546ignoreE,@object
	.size		_ZN40_INTERNAL_93d41a6e_4_k_cu_f26e4dd2_143544cuda3std3__442_GLOBAL__N__93d41a6e_4_k_cu_f26e4dd2_143546ignoreE,(_ZN40_INTERNAL_93d41a6e_4_k_cu_f26e4dd2_143544cute7productE - _ZN40_INTERNAL_93d41a6e_4_k_cu_f26e4dd2_143544cuda3std3__442_GLOBAL__N__93d41a6e_4_k_cu_f26e4dd2_143546ignoreE)
_ZN40_INTERNAL_93d41a6e_4_k_cu_f26e4dd2_143544cuda3std3__442_GLOBAL__N__93d41a6e_4_k_cu_f26e4dd2_143546ignoreE:
	.zero		1
	.type		_ZN40_INTERNAL_93d41a6e_4_k_cu_f26e4dd2_143544cute7productE,@object
	.size		_ZN40_INTERNAL_93d41a6e_4_k_cu_f26e4dd2_143544cute7productE,(_ZN40_INTERNAL_93d41a6e_4_k_cu_f26e4dd2_143544cuda3std3__45__cpo3endE - _ZN40_INTERNAL_93d41a6e_4_k_cu_f26e4dd2_143544cute7productE)
_ZN40_INTERNAL_93d41a6e_4_k_cu_f26e4dd2_143544cute7productE:
	.zero		1
	.type		_ZN40_INTERNAL_93d41a6e_4_k_cu_f26e4dd2_143544cuda3std3__45__cpo3endE,@object
	.size		_ZN40_INTERNAL_93d41a6e_4_k_cu_f26e4dd2_143544cuda3std3__45__cpo3endE,(_ZN40_INTERNAL_93d41a6e_4_k_cu_f26e4dd2_143544cuda3std3__419piecewise_constructE - _ZN40_INTERNAL_93d41a6e_4_k_cu_f26e4dd2_143544cuda3std3__45__cpo3endE)
_ZN40_INTERNAL_93d41a6e_4_k_cu_f26e4dd2_143544cuda3std3__45__cpo3endE:
	.zero		1
	.type		_ZN40_INTERNAL_93d41a6e_4_k_cu_f26e4dd2_143544cuda3std3__419piecewise_constructE,@object
	.size		_ZN40_INTERNAL_93d41a6e_4_k_cu_f26e4dd2_143544cuda3std3__419piecewise_constructE,(_ZN40_INTERNAL_93d41a6e_4_k_cu_f26e4dd2_143544cuda3std3__45__cpo4cendE - _ZN40_INTERNAL_93d41a6e_4_k_cu_f26e4dd2_143544cuda3std3__419piecewise_constructE)
_ZN40_INTERNAL_93d41a6e_4_k_cu_f26e4dd2_143544cuda3std3__419piecewise_constructE:
	.zero		1
	.type		_ZN40_INTERNAL_93d41a6e_4_k_cu_f26e4dd2_143544cuda3std3__45__cpo4cendE,@object
	.size		_ZN40_INTERNAL_93d41a6e_4_k_cu_f26e4dd2_143544cuda3std3__45__cpo4cendE,(_ZN40_INTERNAL_93d41a6e_4_k_cu_f26e4dd2_143544cuda3std6ranges3__45__cpo4swapE - _ZN40_INTERNAL_93d41a6e_4_k_cu_f26e4dd2_143544cuda3std3__45__cpo4cendE)
_ZN40_INTERNAL_93d41a6e_4_k_cu_f26e4dd2_143544cuda3std3__45__cpo4cendE:
	.zero		1
	.type		_ZN40_INTERNAL_93d41a6e_4_k_cu_f26e4dd2_143544cuda3std6ranges3__45__cpo4swapE,@object
	.size		_ZN40_INTERNAL_93d41a6e_4_k_cu_f26e4dd2_143544cuda3std6ranges3__45__cpo4swapE,(.L_8 - _ZN40_INTERNAL_93d41a6e_4_k_cu_f26e4dd2_143544cuda3std6ranges3__45__cpo4swapE)
_ZN40_INTERNAL_93d41a6e_4_k_cu_f26e4dd2_143544cuda3std6ranges3__45__cpo4swapE:
	.zero		1
.L_8:


//--------------------- .nv.constant0._ZN7cutlass13device_kernelINS_4gemm6kernel13GemmUniversalIN4cute5tupleIJiiiiEEENS1_10collective13CollectiveMmaINS1_34MainloopSm90TmaGmmaWarpSpecializedILi12ENS5_IJNS4_1CILi1EEESB_SB_EEENS1_32KernelTmaWarpSpecializedPingpongEEENS5_IJNSA_ILi64EEENSA_ILi8EEENSA_ILi128EEEEEENS_6half_tENS5_IJlSB_lEEESJ_SK_NS4_8TiledMMAINS4_8MMA_AtomIJNS4_4SM904GMMA24MMA_64x8x16_F32F16F16_SSILNSO_5MajorE0ELSQ_0ELNSO_7ScaleInE1ELSR_1EEEEEENS4_6LayoutISC_NS5_IJNSA_ILi0EEESV_SV_EEEEENS5_IJNS4_10UnderscoreESY_SY_EEEEENS4_13SM90_TMA_LOADENS4_14ComposedLayoutINS4_7SwizzleILi3ELi4ELi3EEENS4_18smem_ptr_flag_bitsILi16EEENSU_INS5_IJSG_SF_EEENS5_IJSF_SB_EEEEEEEvNS4_8identityES11_S1A_vS1B_EENS_8epilogue10collective6detail29Sm90TmaWarpSpecializedAdapterINS1E_15DefaultEpilogueISJ_SK_SK_NS1D_6thread17LinearCombinationISJ_Li1EffLNS1I_9ScaleType4KindE0ELNS_15FloatRoundStyleE2ESJ_EENS1_15EpilogueDefaultEEEEEvvEEEEvNT_6ParamsE --------------------------
	.section	.nv.constant0._ZN7cutlass13device_kernelINS_4gemm6kernel13GemmUniversalIN4cute5tupleIJiiiiEEENS1_10collective13CollectiveMmaINS1_34MainloopSm90TmaGmmaWarpSpecializedILi12ENS5_IJNS4_1CILi1EEESB_SB_EEENS1_32KernelTmaWarpSpecializedPingpongEEENS5_IJNSA_ILi64EEENSA_ILi8EEENSA_ILi128EEEEEENS_6half_tENS5_IJlSB_lEEESJ_SK_NS4_8TiledMMAINS4_8MMA_AtomIJNS4_4SM904GMMA24MMA_64x8x16_F32F16F16_SSILNSO_5MajorE0ELSQ_0ELNSO_7ScaleInE1ELSR_1EEEEEENS4_6LayoutISC_NS5_IJNSA_ILi0EEESV_SV_EEEEENS5_IJNS4_10UnderscoreESY_SY_EEEEENS4_13SM90_TMA_LOADENS4_14ComposedLayoutINS4_7SwizzleILi3ELi4ELi3EEENS4_18smem_ptr_flag_bitsILi16EEENSU_INS5_IJSG_SF_EEENS5_IJSF_SB_EEEEEEEvNS4_8identityES11_S1A_vS1B_EENS_8epilogue10collective6detail29Sm90TmaWarpSpecializedAdapterINS1E_15DefaultEpilogueISJ_SK_SK_NS1D_6thread17LinearCombinationISJ_Li1EffLNS1I_9ScaleType4KindE0ELNS_15FloatRoundStyleE2ESJ_EENS1_15EpilogueDefaultEEEEEvvEEEEvNT_6ParamsE,"a",@progbits
	.sectionflags	@""
	.align	4
.nv.constant0._ZN7cutlass13device_kernelINS_4gemm6kernel13GemmUniversalIN4cute5tupleIJiiiiEEENS1_10collective13CollectiveMmaINS1_34MainloopSm90TmaGmmaWarpSpecializedILi12ENS5_IJNS4_1CILi1EEESB_SB_EEENS1_32KernelTmaWarpSpecializedPingpongEEENS5_IJNSA_ILi64EEENSA_ILi8EEENSA_ILi128EEEEEENS_6half_tENS5_IJlSB_lEEESJ_SK_NS4_8TiledMMAINS4_8MMA_AtomIJNS4_4SM904GMMA24MMA_64x8x16_F32F16F16_SSILNSO_5MajorE0ELSQ_0ELNSO_7ScaleInE1ELSR_1EEEEEENS4_6LayoutISC_NS5_IJNSA_ILi0EEESV_SV_EEEEENS5_IJNS4_10UnderscoreESY_SY_EEEEENS4_13SM90_TMA_LOADENS4_14ComposedLayoutINS4_7SwizzleILi3ELi4ELi3EEENS4_18smem_ptr_flag_bitsILi16EEENSU_INS5_IJSG_SF_EEENS5_IJSF_SB_EEEEEEEvNS4_8identityES11_S1A_vS1B_EENS_8epilogue10collective6detail29Sm90TmaWarpSpecializedAdapterINS1E_15DefaultEpilogueISJ_SK_SK_NS1D_6thread17LinearCombinationISJ_Li1EffLNS1I_9ScaleType4KindE0ELNS_15FloatRoundStyleE2ESJ_EENS1_15EpilogueDefaultEEEEEvvEEEEvNT_6ParamsE:
	.zero		1664


//--------------------- SYMBOLS --------------------------

	.type		.nv.reservedSmem.offset0,@object
	.size		.nv.reservedSmem.offset0,0x4
	.type		__assertfail,@function
